//
// Generated by NVIDIA NVVM Compiler
//
// Compiler Build ID: CL-36424714
// Cuda compilation tools, release 13.0, V13.0.88
// Based on NVVM 20.0.0
//

.version 9.0
.target sm_100
.address_size 64

	// .globl	_Z7mm_cudaPKfS0_Pfii
// _ZZ14softmax_1_cudaPfS_iE8s_output has been demoted

.visible .entry _Z7mm_cudaPKfS0_Pfii(
	.param .u64 .ptr .align 1 _Z7mm_cudaPKfS0_Pfii_param_0,
	.param .u64 .ptr .align 1 _Z7mm_cudaPKfS0_Pfii_param_1,
	.param .u64 .ptr .align 1 _Z7mm_cudaPKfS0_Pfii_param_2,
	.param .u32 _Z7mm_cudaPKfS0_Pfii_param_3,
	.param .u32 _Z7mm_cudaPKfS0_Pfii_param_4
)
{
	.reg .pred 	%p<11>;
	.reg .b32 	%r<45>;
	.reg .b32 	%f<112>;
	.reg .b64 	%rd<31>;

	ld.param.u64 	%rd11, [_Z7mm_cudaPKfS0_Pfii_param_0];
	ld.param.u64 	%rd12, [_Z7mm_cudaPKfS0_Pfii_param_1];
	ld.param.u64 	%rd10, [_Z7mm_cudaPKfS0_Pfii_param_2];
	ld.param.u32 	%r24, [_Z7mm_cudaPKfS0_Pfii_param_3];
	ld.param.u32 	%r23, [_Z7mm_cudaPKfS0_Pfii_param_4];
	cvta.to.global.u64 	%rd1, %rd12;
	cvta.to.global.u64 	%rd2, %rd11;
	mov.u32 	%r25, %tid.x;
	mov.u32 	%r26, %tid.y;
	mov.u32 	%r27, %ntid.x;
	mov.u32 	%r28, %tid.z;
	mov.u32 	%r29, %ctaid.x;
	mov.u32 	%r30, %ntid.y;
	mov.u32 	%r31, %ntid.z;
	mul.lo.s32 	%r32, %r31, %r30;
	mad.lo.s32 	%r33, %r26, %r28, %r26;
	mad.lo.s32 	%r34, %r32, %r29, %r33;
	mad.lo.s32 	%r1, %r34, %r27, %r25;
	setp.ge.s32 	%p1, %r1, %r24;
	@%p1 bra 	$L__BB0_15;
	setp.lt.s32 	%p2, %r23, 1;
	mov.f32 	%f111, 0f00000000;
	@%p2 bra 	$L__BB0_14;
	mul.lo.s32 	%r2, %r1, %r23;
	and.b32  	%r3, %r23, 15;
	setp.lt.u32 	%p3, %r23, 16;
	mov.f32 	%f111, 0f00000000;
	mov.b32 	%r41, 0;
	@%p3 bra 	$L__BB0_5;
	and.b32  	%r41, %r23, 2147483632;
	neg.s32 	%r39, %r41;
	add.s64 	%rd3, %rd2, 32;
	add.s64 	%rd29, %rd1, 32;
	mov.f32 	%f111, 0f00000000;
	mov.u32 	%r38, %r2;
$L__BB0_4:
	.pragma "nounroll";
	mul.wide.s32 	%rd13, %r38, 4;
	add.s64 	%rd14, %rd3, %rd13;
	ld.global.f32 	%f18, [%rd14+-32];
	ld.global.f32 	%f19, [%rd29+-32];
	fma.rn.f32 	%f20, %f18, %f19, %f111;
	ld.global.f32 	%f21, [%rd14+-28];
	ld.global.f32 	%f22, [%rd29+-28];
	fma.rn.f32 	%f23, %f21, %f22, %f20;
	ld.global.f32 	%f24, [%rd14+-24];
	ld.global.f32 	%f25, [%rd29+-24];
	fma.rn.f32 	%f26, %f24, %f25, %f23;
	ld.global.f32 	%f27, [%rd14+-20];
	ld.global.f32 	%f28, [%rd29+-20];
	fma.rn.f32 	%f29, %f27, %f28, %f26;
	ld.global.f32 	%f30, [%rd14+-16];
	ld.global.f32 	%f31, [%rd29+-16];
	fma.rn.f32 	%f32, %f30, %f31, %f29;
	ld.global.f32 	%f33, [%rd14+-12];
	ld.global.f32 	%f34, [%rd29+-12];
	fma.rn.f32 	%f35, %f33, %f34, %f32;
	ld.global.f32 	%f36, [%rd14+-8];
	ld.global.f32 	%f37, [%rd29+-8];
	fma.rn.f32 	%f38, %f36, %f37, %f35;
	ld.global.f32 	%f39, [%rd14+-4];
	ld.global.f32 	%f40, [%rd29+-4];
	fma.rn.f32 	%f41, %f39, %f40, %f38;
	ld.global.f32 	%f42, [%rd14];
	ld.global.f32 	%f43, [%rd29];
	fma.rn.f32 	%f44, %f42, %f43, %f41;
	ld.global.f32 	%f45, [%rd14+4];
	ld.global.f32 	%f46, [%rd29+4];
	fma.rn.f32 	%f47, %f45, %f46, %f44;
	ld.global.f32 	%f48, [%rd14+8];
	ld.global.f32 	%f49, [%rd29+8];
	fma.rn.f32 	%f50, %f48, %f49, %f47;
	ld.global.f32 	%f51, [%rd14+12];
	ld.global.f32 	%f52, [%rd29+12];
	fma.rn.f32 	%f53, %f51, %f52, %f50;
	ld.global.f32 	%f54, [%rd14+16];
	ld.global.f32 	%f55, [%rd29+16];
	fma.rn.f32 	%f56, %f54, %f55, %f53;
	ld.global.f32 	%f57, [%rd14+20];
	ld.global.f32 	%f58, [%rd29+20];
	fma.rn.f32 	%f59, %f57, %f58, %f56;
	ld.global.f32 	%f60, [%rd14+24];
	ld.global.f32 	%f61, [%rd29+24];
	fma.rn.f32 	%f62, %f60, %f61, %f59;
	ld.global.f32 	%f63, [%rd14+28];
	ld.global.f32 	%f64, [%rd29+28];
	fma.rn.f32 	%f111, %f63, %f64, %f62;
	add.s32 	%r39, %r39, 16;
	add.s32 	%r38, %r38, 16;
	add.s64 	%rd29, %rd29, 64;
	setp.ne.s32 	%p4, %r39, 0;
	@%p4 bra 	$L__BB0_4;
$L__BB0_5:
	setp.eq.s32 	%p5, %r3, 0;
	@%p5 bra 	$L__BB0_14;
	and.b32  	%r11, %r23, 7;
	setp.lt.u32 	%p6, %r3, 8;
	@%p6 bra 	$L__BB0_8;
	add.s32 	%r36, %r41, %r2;
	mul.wide.s32 	%rd15, %r36, 4;
	add.s64 	%rd16, %rd2, %rd15;
	ld.global.f32 	%f66, [%rd16];
	mul.wide.u32 	%rd17, %r41, 4;
	add.s64 	%rd18, %rd1, %rd17;
	ld.global.f32 	%f67, [%rd18];
	fma.rn.f32 	%f68, %f66, %f67, %f111;
	ld.global.f32 	%f69, [%rd16+4];
	ld.global.f32 	%f70, [%rd18+4];
	fma.rn.f32 	%f71, %f69, %f70, %f68;
	ld.global.f32 	%f72, [%rd16+8];
	ld.global.f32 	%f73, [%rd18+8];
	fma.rn.f32 	%f74, %f72, %f73, %f71;
	ld.global.f32 	%f75, [%rd16+12];
	ld.global.f32 	%f76, [%rd18+12];
	fma.rn.f32 	%f77, %f75, %f76, %f74;
	ld.global.f32 	%f78, [%rd16+16];
	ld.global.f32 	%f79, [%rd18+16];
	fma.rn.f32 	%f80, %f78, %f79, %f77;
	ld.global.f32 	%f81, [%rd16+20];
	ld.global.f32 	%f82, [%rd18+20];
	fma.rn.f32 	%f83, %f81, %f82, %f80;
	ld.global.f32 	%f84, [%rd16+24];
	ld.global.f32 	%f85, [%rd18+24];
	fma.rn.f32 	%f86, %f84, %f85, %f83;
	ld.global.f32 	%f87, [%rd16+28];
	ld.global.f32 	%f88, [%rd18+28];
	fma.rn.f32 	%f111, %f87, %f88, %f86;
	add.s32 	%r41, %r41, 8;
$L__BB0_8:
	setp.eq.s32 	%p7, %r11, 0;
	@%p7 bra 	$L__BB0_14;
	and.b32  	%r14, %r23, 3;
	setp.lt.u32 	%p8, %r11, 4;
	@%p8 bra 	$L__BB0_11;
	add.s32 	%r37, %r41, %r2;
	mul.wide.s32 	%rd19, %r37, 4;
	add.s64 	%rd20, %rd2, %rd19;
	ld.global.f32 	%f90, [%rd20];
	mul.wide.u32 	%rd21, %r41, 4;
	add.s64 	%rd22, %rd1, %rd21;
	ld.global.f32 	%f91, [%rd22];
	fma.rn.f32 	%f92, %f90, %f91, %f111;
	ld.global.f32 	%f93, [%rd20+4];
	ld.global.f32 	%f94, [%rd22+4];
	fma.rn.f32 	%f95, %f93, %f94, %f92;
	ld.global.f32 	%f96, [%rd20+8];
	ld.global.f32 	%f97, [%rd22+8];
	fma.rn.f32 	%f98, %f96, %f97, %f95;
	ld.global.f32 	%f99, [%rd20+12];
	ld.global.f32 	%f100, [%rd22+12];
	fma.rn.f32 	%f111, %f99, %f100, %f98;
	add.s32 	%r41, %r41, 4;
$L__BB0_11:
	setp.eq.s32 	%p9, %r14, 0;
	@%p9 bra 	$L__BB0_14;
	mul.wide.u32 	%rd23, %r41, 4;
	add.s64 	%rd30, %rd1, %rd23;
	add.s32 	%r44, %r41, %r2;
	neg.s32 	%r43, %r14;
$L__BB0_13:
	.pragma "nounroll";
	mul.wide.s32 	%rd24, %r44, 4;
	add.s64 	%rd25, %rd2, %rd24;
	ld.global.f32 	%f101, [%rd25];
	ld.global.f32 	%f102, [%rd30];
	fma.rn.f32 	%f111, %f101, %f102, %f111;
	add.s64 	%rd30, %rd30, 4;
	add.s32 	%r44, %r44, 1;
	add.s32 	%r43, %r43, 1;
	setp.ne.s32 	%p10, %r43, 0;
	@%p10 bra 	$L__BB0_13;
$L__BB0_14:
	cvta.to.global.u64 	%rd26, %rd10;
	mul.wide.s32 	%rd27, %r1, 4;
	add.s64 	%rd28, %rd26, %rd27;
	st.global.f32 	[%rd28], %f111;
$L__BB0_15:
	ret;

}
	// .globl	_Z9ReLU_cudaPfPKfi
.visible .entry _Z9ReLU_cudaPfPKfi(
	.param .u64 .ptr .align 1 _Z9ReLU_cudaPfPKfi_param_0,
	.param .u64 .ptr .align 1 _Z9ReLU_cudaPfPKfi_param_1,
	.param .u32 _Z9ReLU_cudaPfPKfi_param_2
)
{
	.reg .pred 	%p<2>;
	.reg .b32 	%r<12>;
	.reg .b32 	%f<5>;
	.reg .b64 	%rd<8>;

	ld.param.u64 	%rd1, [_Z9ReLU_cudaPfPKfi_param_0];
	ld.param.u64 	%rd2, [_Z9ReLU_cudaPfPKfi_param_1];
	ld.param.u32 	%r2, [_Z9ReLU_cudaPfPKfi_param_2];
	mov.u32 	%r3, %tid.x;
	mov.u32 	%r4, %tid.y;
	mov.u32 	%r5, %ntid.x;
	mov.u32 	%r6, %tid.z;
	mov.u32 	%r7, %ntid.y;
	mov.u32 	%r8, %ctaid.x;
	mov.u32 	%r9, %ntid.z;
	mad.lo.s32 	%r10, %r8, %r9, %r6;
	mad.lo.s32 	%r11, %r10, %r7, %r4;
	mad.lo.s32 	%r1, %r11, %r5, %r3;
	setp.ge.s32 	%p1, %r1, %r2;
	@%p1 bra 	$L__BB1_2;
	cvta.to.global.u64 	%rd3, %rd1;
	cvta.to.global.u64 	%rd4, %rd2;
	mul.wide.s32 	%rd5, %r1, 4;
	add.s64 	%rd6, %rd3, %rd5;
	ld.global.f32 	%f1, [%rd6];
	add.s64 	%rd7, %rd4, %rd5;
	ld.global.f32 	%f2, [%rd7];
	add.f32 	%f3, %f1, %f2;
	max.f32 	%f4, %f3, 0f00000000;
	st.global.f32 	[%rd6], %f4;
$L__BB1_2:
	ret;

}
	// .globl	_Z10addmm_cudaPKfS0_S0_Pfii
.visible .entry _Z10addmm_cudaPKfS0_S0_Pfii(
	.param .u64 .ptr .align 1 _Z10addmm_cudaPKfS0_S0_Pfii_param_0,
	.param .u64 .ptr .align 1 _Z10addmm_cudaPKfS0_S0_Pfii_param_1,
	.param .u64 .ptr .align 1 _Z10addmm_cudaPKfS0_S0_Pfii_param_2,
	.param .u64 .ptr .align 1 _Z10addmm_cudaPKfS0_S0_Pfii_param_3,
	.param .u32 _Z10addmm_cudaPKfS0_S0_Pfii_param_4,
	.param .u32 _Z10addmm_cudaPKfS0_S0_Pfii_param_5
)
{
	.reg .pred 	%p<11>;
	.reg .b32 	%r<48>;
	.reg .b32 	%f<110>;
	.reg .b64 	%rd<35>;

	ld.param.u64 	%rd12, [_Z10addmm_cudaPKfS0_S0_Pfii_param_0];
	ld.param.u64 	%rd13, [_Z10addmm_cudaPKfS0_S0_Pfii_param_1];
	ld.param.u64 	%rd10, [_Z10addmm_cudaPKfS0_S0_Pfii_param_2];
	ld.param.u64 	%rd11, [_Z10addmm_cudaPKfS0_S0_Pfii_param_3];
	ld.param.u32 	%r24, [_Z10addmm_cudaPKfS0_S0_Pfii_param_4];
	ld.param.u32 	%r23, [_Z10addmm_cudaPKfS0_S0_Pfii_param_5];
	cvta.to.global.u64 	%rd1, %rd13;
	cvta.to.global.u64 	%rd2, %rd12;
	mov.u32 	%r25, %tid.x;
	mov.u32 	%r26, %tid.y;
	mov.u32 	%r27, %ntid.x;
	mov.u32 	%r28, %tid.z;
	mov.u32 	%r29, %ctaid.x;
	mov.u32 	%r30, %ctaid.z;
	mov.u32 	%r31, %nctaid.x;
	mad.lo.s32 	%r32, %r30, %r31, %r29;
	mov.u32 	%r33, %ntid.y;
	mov.u32 	%r34, %ntid.z;
	mul.lo.s32 	%r35, %r34, %r33;
	mad.lo.s32 	%r36, %r26, %r28, %r26;
	mad.lo.s32 	%r37, %r35, %r32, %r36;
	mad.lo.s32 	%r1, %r37, %r27, %r25;
	setp.ge.s32 	%p1, %r1, %r24;
	@%p1 bra 	$L__BB2_15;
	cvta.to.global.u64 	%rd14, %rd10;
	mul.wide.s32 	%rd15, %r1, 4;
	add.s64 	%rd16, %rd14, %rd15;
	ld.global.f32 	%f109, [%rd16];
	setp.lt.s32 	%p2, %r23, 1;
	@%p2 bra 	$L__BB2_14;
	mul.lo.s32 	%r2, %r1, %r23;
	and.b32  	%r3, %r23, 15;
	setp.lt.u32 	%p3, %r23, 16;
	mov.b32 	%r44, 0;
	@%p3 bra 	$L__BB2_5;
	and.b32  	%r44, %r23, 2147483632;
	neg.s32 	%r42, %r44;
	add.s64 	%rd3, %rd2, 32;
	add.s64 	%rd33, %rd1, 32;
	mov.u32 	%r41, %r2;
$L__BB2_4:
	.pragma "nounroll";
	mul.wide.s32 	%rd17, %r41, 4;
	add.s64 	%rd18, %rd3, %rd17;
	ld.global.f32 	%f16, [%rd18+-32];
	ld.global.f32 	%f17, [%rd33+-32];
	fma.rn.f32 	%f18, %f16, %f17, %f109;
	ld.global.f32 	%f19, [%rd18+-28];
	ld.global.f32 	%f20, [%rd33+-28];
	fma.rn.f32 	%f21, %f19, %f20, %f18;
	ld.global.f32 	%f22, [%rd18+-24];
	ld.global.f32 	%f23, [%rd33+-24];
	fma.rn.f32 	%f24, %f22, %f23, %f21;
	ld.global.f32 	%f25, [%rd18+-20];
	ld.global.f32 	%f26, [%rd33+-20];
	fma.rn.f32 	%f27, %f25, %f26, %f24;
	ld.global.f32 	%f28, [%rd18+-16];
	ld.global.f32 	%f29, [%rd33+-16];
	fma.rn.f32 	%f30, %f28, %f29, %f27;
	ld.global.f32 	%f31, [%rd18+-12];
	ld.global.f32 	%f32, [%rd33+-12];
	fma.rn.f32 	%f33, %f31, %f32, %f30;
	ld.global.f32 	%f34, [%rd18+-8];
	ld.global.f32 	%f35, [%rd33+-8];
	fma.rn.f32 	%f36, %f34, %f35, %f33;
	ld.global.f32 	%f37, [%rd18+-4];
	ld.global.f32 	%f38, [%rd33+-4];
	fma.rn.f32 	%f39, %f37, %f38, %f36;
	ld.global.f32 	%f40, [%rd18];
	ld.global.f32 	%f41, [%rd33];
	fma.rn.f32 	%f42, %f40, %f41, %f39;
	ld.global.f32 	%f43, [%rd18+4];
	ld.global.f32 	%f44, [%rd33+4];
	fma.rn.f32 	%f45, %f43, %f44, %f42;
	ld.global.f32 	%f46, [%rd18+8];
	ld.global.f32 	%f47, [%rd33+8];
	fma.rn.f32 	%f48, %f46, %f47, %f45;
	ld.global.f32 	%f49, [%rd18+12];
	ld.global.f32 	%f50, [%rd33+12];
	fma.rn.f32 	%f51, %f49, %f50, %f48;
	ld.global.f32 	%f52, [%rd18+16];
	ld.global.f32 	%f53, [%rd33+16];
	fma.rn.f32 	%f54, %f52, %f53, %f51;
	ld.global.f32 	%f55, [%rd18+20];
	ld.global.f32 	%f56, [%rd33+20];
	fma.rn.f32 	%f57, %f55, %f56, %f54;
	ld.global.f32 	%f58, [%rd18+24];
	ld.global.f32 	%f59, [%rd33+24];
	fma.rn.f32 	%f60, %f58, %f59, %f57;
	ld.global.f32 	%f61, [%rd18+28];
	ld.global.f32 	%f62, [%rd33+28];
	fma.rn.f32 	%f109, %f61, %f62, %f60;
	add.s32 	%r42, %r42, 16;
	add.s32 	%r41, %r41, 16;
	add.s64 	%rd33, %rd33, 64;
	setp.ne.s32 	%p4, %r42, 0;
	@%p4 bra 	$L__BB2_4;
$L__BB2_5:
	setp.eq.s32 	%p5, %r3, 0;
	@%p5 bra 	$L__BB2_14;
	and.b32  	%r11, %r23, 7;
	setp.lt.u32 	%p6, %r3, 8;
	@%p6 bra 	$L__BB2_8;
	add.s32 	%r39, %r44, %r2;
	mul.wide.s32 	%rd19, %r39, 4;
	add.s64 	%rd20, %rd2, %rd19;
	ld.global.f32 	%f64, [%rd20];
	mul.wide.u32 	%rd21, %r44, 4;
	add.s64 	%rd22, %rd1, %rd21;
	ld.global.f32 	%f65, [%rd22];
	fma.rn.f32 	%f66, %f64, %f65, %f109;
	ld.global.f32 	%f67, [%rd20+4];
	ld.global.f32 	%f68, [%rd22+4];
	fma.rn.f32 	%f69, %f67, %f68, %f66;
	ld.global.f32 	%f70, [%rd20+8];
	ld.global.f32 	%f71, [%rd22+8];
	fma.rn.f32 	%f72, %f70, %f71, %f69;
	ld.global.f32 	%f73, [%rd20+12];
	ld.global.f32 	%f74, [%rd22+12];
	fma.rn.f32 	%f75, %f73, %f74, %f72;
	ld.global.f32 	%f76, [%rd20+16];
	ld.global.f32 	%f77, [%rd22+16];
	fma.rn.f32 	%f78, %f76, %f77, %f75;
	ld.global.f32 	%f79, [%rd20+20];
	ld.global.f32 	%f80, [%rd22+20];
	fma.rn.f32 	%f81, %f79, %f80, %f78;
	ld.global.f32 	%f82, [%rd20+24];
	ld.global.f32 	%f83, [%rd22+24];
	fma.rn.f32 	%f84, %f82, %f83, %f81;
	ld.global.f32 	%f85, [%rd20+28];
	ld.global.f32 	%f86, [%rd22+28];
	fma.rn.f32 	%f109, %f85, %f86, %f84;
	add.s32 	%r44, %r44, 8;
$L__BB2_8:
	setp.eq.s32 	%p7, %r11, 0;
	@%p7 bra 	$L__BB2_14;
	and.b32  	%r14, %r23, 3;
	setp.lt.u32 	%p8, %r11, 4;
	@%p8 bra 	$L__BB2_11;
	add.s32 	%r40, %r44, %r2;
	mul.wide.s32 	%rd23, %r40, 4;
	add.s64 	%rd24, %rd2, %rd23;
	ld.global.f32 	%f88, [%rd24];
	mul.wide.u32 	%rd25, %r44, 4;
	add.s64 	%rd26, %rd1, %rd25;
	ld.global.f32 	%f89, [%rd26];
	fma.rn.f32 	%f90, %f88, %f89, %f109;
	ld.global.f32 	%f91, [%rd24+4];
	ld.global.f32 	%f92, [%rd26+4];
	fma.rn.f32 	%f93, %f91, %f92, %f90;
	ld.global.f32 	%f94, [%rd24+8];
	ld.global.f32 	%f95, [%rd26+8];
	fma.rn.f32 	%f96, %f94, %f95, %f93;
	ld.global.f32 	%f97, [%rd24+12];
	ld.global.f32 	%f98, [%rd26+12];
	fma.rn.f32 	%f109, %f97, %f98, %f96;
	add.s32 	%r44, %r44, 4;
$L__BB2_11:
	setp.eq.s32 	%p9, %r14, 0;
	@%p9 bra 	$L__BB2_14;
	mul.wide.u32 	%rd27, %r44, 4;
	add.s64 	%rd34, %rd1, %rd27;
	add.s32 	%r47, %r44, %r2;
	neg.s32 	%r46, %r14;
$L__BB2_13:
	.pragma "nounroll";
	mul.wide.s32 	%rd28, %r47, 4;
	add.s64 	%rd29, %rd2, %rd28;
	ld.global.f32 	%f99, [%rd29];
	ld.global.f32 	%f100, [%rd34];
	fma.rn.f32 	%f109, %f99, %f100, %f109;
	add.s64 	%rd34, %rd34, 4;
	add.s32 	%r47, %r47, 1;
	add.s32 	%r46, %r46, 1;
	setp.ne.s32 	%p10, %r46, 0;
	@%p10 bra 	$L__BB2_13;
$L__BB2_14:
	cvta.to.global.u64 	%rd30, %rd11;
	add.s64 	%rd32, %rd30, %rd15;
	st.global.f32 	[%rd32], %f109;
$L__BB2_15:
	ret;

}
	// .globl	_Z14softmax_1_cudaPfS_i
.visible .entry _Z14softmax_1_cudaPfS_i(
	.param .u64 .ptr .align 1 _Z14softmax_1_cudaPfS_i_param_0,
	.param .u64 .ptr .align 1 _Z14softmax_1_cudaPfS_i_param_1,
	.param .u32 _Z14softmax_1_cudaPfS_i_param_2
)
{
	.reg .pred 	%p<48>;
	.reg .b32 	%r<84>;
	.reg .b32 	%f<206>;
	.reg .b64 	%rd<9>;
	// demoted variable
	.shared .align 4 .b8 _ZZ14softmax_1_cudaPfS_iE8s_output[256];
	ld.param.u64 	%rd1, [_Z14softmax_1_cudaPfS_i_param_0];
	ld.param.u64 	%rd2, [_Z14softmax_1_cudaPfS_i_param_1];
	ld.param.u32 	%r33, [_Z14softmax_1_cudaPfS_i_param_2];
	mov.u32 	%r1, %tid.x;
	setp.ge.s32 	%p1, %r1, %r33;
	shl.b32 	%r34, %r1, 2;
	mov.u32 	%r35, _ZZ14softmax_1_cudaPfS_iE8s_output;
	add.s32 	%r2, %r35, %r34;
	@%p1 bra 	$L__BB3_2;
	cvta.to.global.u64 	%rd3, %rd1;
	mul.wide.u32 	%rd4, %r1, 4;
	add.s64 	%rd5, %rd3, %rd4;
	ld.global.f32 	%f23, [%rd5];
	st.shared.f32 	[%r2], %f23;
$L__BB3_2:
	bar.sync 	0;
	setp.lt.s32 	%p2, %r33, 1;
	mov.f32 	%f199, 0fFF800000;
	@%p2 bra 	$L__BB3_15;
	and.b32  	%r3, %r33, 15;
	setp.lt.u32 	%p3, %r33, 16;
	mov.f32 	%f199, 0fFF800000;
	mov.b32 	%r76, 0;
	@%p3 bra 	$L__BB3_6;
	and.b32  	%r76, %r33, 2147483632;
	add.s32 	%r73, %r35, 32;
	neg.s32 	%r74, %r76;
	mov.f32 	%f199, 0fFF800000;
$L__BB3_5:
	.pragma "nounroll";
	ld.shared.f32 	%f28, [%r73+-32];
	setp.gt.f32 	%p4, %f28, %f199;
	selp.f32 	%f29, %f28, %f199, %p4;
	ld.shared.f32 	%f30, [%r73+-28];
	setp.gt.f32 	%p5, %f30, %f29;
	selp.f32 	%f31, %f30, %f29, %p5;
	ld.shared.f32 	%f32, [%r73+-24];
	setp.gt.f32 	%p6, %f32, %f31;
	selp.f32 	%f33, %f32, %f31, %p6;
	ld.shared.f32 	%f34, [%r73+-20];
	setp.gt.f32 	%p7, %f34, %f33;
	selp.f32 	%f35, %f34, %f33, %p7;
	ld.shared.f32 	%f36, [%r73+-16];
	setp.gt.f32 	%p8, %f36, %f35;
	selp.f32 	%f37, %f36, %f35, %p8;
	ld.shared.f32 	%f38, [%r73+-12];
	setp.gt.f32 	%p9, %f38, %f37;
	selp.f32 	%f39, %f38, %f37, %p9;
	ld.shared.f32 	%f40, [%r73+-8];
	setp.gt.f32 	%p10, %f40, %f39;
	selp.f32 	%f41, %f40, %f39, %p10;
	ld.shared.f32 	%f42, [%r73+-4];
	setp.gt.f32 	%p11, %f42, %f41;
	selp.f32 	%f43, %f42, %f41, %p11;
	ld.shared.f32 	%f44, [%r73];
	setp.gt.f32 	%p12, %f44, %f43;
	selp.f32 	%f45, %f44, %f43, %p12;
	ld.shared.f32 	%f46, [%r73+4];
	setp.gt.f32 	%p13, %f46, %f45;
	selp.f32 	%f47, %f46, %f45, %p13;
	ld.shared.f32 	%f48, [%r73+8];
	setp.gt.f32 	%p14, %f48, %f47;
	selp.f32 	%f49, %f48, %f47, %p14;
	ld.shared.f32 	%f50, [%r73+12];
	setp.gt.f32 	%p15, %f50, %f49;
	selp.f32 	%f51, %f50, %f49, %p15;
	ld.shared.f32 	%f52, [%r73+16];
	setp.gt.f32 	%p16, %f52, %f51;
	selp.f32 	%f53, %f52, %f51, %p16;
	ld.shared.f32 	%f54, [%r73+20];
	setp.gt.f32 	%p17, %f54, %f53;
	selp.f32 	%f55, %f54, %f53, %p17;
	ld.shared.f32 	%f56, [%r73+24];
	setp.gt.f32 	%p18, %f56, %f55;
	selp.f32 	%f57, %f56, %f55, %p18;
	ld.shared.f32 	%f58, [%r73+28];
	setp.gt.f32 	%p19, %f58, %f57;
	selp.f32 	%f199, %f58, %f57, %p19;
	add.s32 	%r74, %r74, 16;
	add.s32 	%r73, %r73, 64;
	setp.ne.s32 	%p20, %r74, 0;
	@%p20 bra 	$L__BB3_5;
$L__BB3_6:
	setp.eq.s32 	%p21, %r3, 0;
	@%p21 bra 	$L__BB3_15;
	and.b32  	%r11, %r33, 7;
	setp.lt.u32 	%p22, %r3, 8;
	@%p22 bra 	$L__BB3_9;
	shl.b32 	%r39, %r76, 2;
	add.s32 	%r41, %r35, %r39;
	ld.shared.f32 	%f60, [%r41];
	setp.gt.f32 	%p23, %f60, %f199;
	selp.f32 	%f61, %f60, %f199, %p23;
	ld.shared.f32 	%f62, [%r41+4];
	setp.gt.f32 	%p24, %f62, %f61;
	selp.f32 	%f63, %f62, %f61, %p24;
	ld.shared.f32 	%f64, [%r41+8];
	setp.gt.f32 	%p25, %f64, %f63;
	selp.f32 	%f65, %f64, %f63, %p25;
	ld.shared.f32 	%f66, [%r41+12];
	setp.gt.f32 	%p26, %f66, %f65;
	selp.f32 	%f67, %f66, %f65, %p26;
	ld.shared.f32 	%f68, [%r41+16];
	setp.gt.f32 	%p27, %f68, %f67;
	selp.f32 	%f69, %f68, %f67, %p27;
	ld.shared.f32 	%f70, [%r41+20];
	setp.gt.f32 	%p28, %f70, %f69;
	selp.f32 	%f71, %f70, %f69, %p28;
	ld.shared.f32 	%f72, [%r41+24];
	setp.gt.f32 	%p29, %f72, %f71;
	selp.f32 	%f73, %f72, %f71, %p29;
	ld.shared.f32 	%f74, [%r41+28];
	setp.gt.f32 	%p30, %f74, %f73;
	selp.f32 	%f199, %f74, %f73, %p30;
	add.s32 	%r76, %r76, 8;
$L__BB3_9:
	setp.eq.s32 	%p31, %r11, 0;
	@%p31 bra 	$L__BB3_15;
	and.b32  	%r14, %r33, 3;
	setp.lt.u32 	%p32, %r11, 4;
	@%p32 bra 	$L__BB3_12;
	shl.b32 	%r42, %r76, 2;
	add.s32 	%r44, %r35, %r42;
	ld.shared.f32 	%f76, [%r44];
	setp.gt.f32 	%p33, %f76, %f199;
	selp.f32 	%f77, %f76, %f199, %p33;
	ld.shared.f32 	%f78, [%r44+4];
	setp.gt.f32 	%p34, %f78, %f77;
	selp.f32 	%f79, %f78, %f77, %p34;
	ld.shared.f32 	%f80, [%r44+8];
	setp.gt.f32 	%p35, %f80, %f79;
	selp.f32 	%f81, %f80, %f79, %p35;
	ld.shared.f32 	%f82, [%r44+12];
	setp.gt.f32 	%p36, %f82, %f81;
	selp.f32 	%f199, %f82, %f81, %p36;
	add.s32 	%r76, %r76, 4;
$L__BB3_12:
	setp.eq.s32 	%p37, %r14, 0;
	@%p37 bra 	$L__BB3_15;
	shl.b32 	%r45, %r76, 2;
	add.s32 	%r79, %r35, %r45;
	neg.s32 	%r78, %r14;
$L__BB3_14:
	.pragma "nounroll";
	ld.shared.f32 	%f83, [%r79];
	setp.gt.f32 	%p38, %f83, %f199;
	selp.f32 	%f199, %f83, %f199, %p38;
	add.s32 	%r79, %r79, 4;
	add.s32 	%r78, %r78, 1;
	setp.ne.s32 	%p39, %r78, 0;
	@%p39 bra 	$L__BB3_14;
$L__BB3_15:
	setp.lt.s32 	%p40, %r33, 1;
	bar.sync 	0;
	mov.f32 	%f205, 0f00000000;
	@%p40 bra 	$L__BB3_24;
	and.b32  	%r23, %r33, 3;
	setp.lt.u32 	%p41, %r33, 4;
	mov.f32 	%f205, 0f00000000;
	mov.b32 	%r83, 0;
	@%p41 bra 	$L__BB3_19;
	and.b32  	%r83, %r33, 2147483644;
	add.s32 	%r80, %r35, 8;
	neg.s32 	%r81, %r83;
	mov.f32 	%f205, 0f00000000;
$L__BB3_18:
	.pragma "nounroll";
	ld.shared.f32 	%f88, [%r80+-8];
	sub.f32 	%f89, %f88, %f199;
	fma.rn.f32 	%f90, %f89, 0f3BBB989D, 0f3F000000;
	cvt.sat.f32.f32 	%f91, %f90;
	mov.f32 	%f92, 0f4B400001;
	mov.f32 	%f93, 0f437C0000;
	fma.rm.f32 	%f94, %f91, %f93, %f92;
	add.f32 	%f95, %f94, 0fCB40007F;
	neg.f32 	%f96, %f95;
	fma.rn.f32 	%f97, %f89, 0f3FB8AA3B, %f96;
	fma.rn.f32 	%f98, %f89, 0f32A57060, %f97;
	mov.b32 	%r50, %f94;
	shl.b32 	%r51, %r50, 23;
	mov.b32 	%f99, %r51;
	ex2.approx.ftz.f32 	%f100, %f98;
	fma.rn.f32 	%f101, %f100, %f99, %f205;
	ld.shared.f32 	%f102, [%r80+-4];
	sub.f32 	%f103, %f102, %f199;
	fma.rn.f32 	%f104, %f103, 0f3BBB989D, 0f3F000000;
	cvt.sat.f32.f32 	%f105, %f104;
	fma.rm.f32 	%f106, %f105, %f93, %f92;
	add.f32 	%f107, %f106, 0fCB40007F;
	neg.f32 	%f108, %f107;
	fma.rn.f32 	%f109, %f103, 0f3FB8AA3B, %f108;
	fma.rn.f32 	%f110, %f103, 0f32A57060, %f109;
	mov.b32 	%r52, %f106;
	shl.b32 	%r53, %r52, 23;
	mov.b32 	%f111, %r53;
	ex2.approx.ftz.f32 	%f112, %f110;
	fma.rn.f32 	%f113, %f112, %f111, %f101;
	ld.shared.f32 	%f114, [%r80];
	sub.f32 	%f115, %f114, %f199;
	fma.rn.f32 	%f116, %f115, 0f3BBB989D, 0f3F000000;
	cvt.sat.f32.f32 	%f117, %f116;
	fma.rm.f32 	%f118, %f117, %f93, %f92;
	add.f32 	%f119, %f118, 0fCB40007F;
	neg.f32 	%f120, %f119;
	fma.rn.f32 	%f121, %f115, 0f3FB8AA3B, %f120;
	fma.rn.f32 	%f122, %f115, 0f32A57060, %f121;
	mov.b32 	%r54, %f118;
	shl.b32 	%r55, %r54, 23;
	mov.b32 	%f123, %r55;
	ex2.approx.ftz.f32 	%f124, %f122;
	fma.rn.f32 	%f125, %f124, %f123, %f113;
	ld.shared.f32 	%f126, [%r80+4];
	sub.f32 	%f127, %f126, %f199;
	fma.rn.f32 	%f128, %f127, 0f3BBB989D, 0f3F000000;
	cvt.sat.f32.f32 	%f129, %f128;
	fma.rm.f32 	%f130, %f129, %f93, %f92;
	add.f32 	%f131, %f130, 0fCB40007F;
	neg.f32 	%f132, %f131;
	fma.rn.f32 	%f133, %f127, 0f3FB8AA3B, %f132;
	fma.rn.f32 	%f134, %f127, 0f32A57060, %f133;
	mov.b32 	%r56, %f130;
	shl.b32 	%r57, %r56, 23;
	mov.b32 	%f135, %r57;
	ex2.approx.ftz.f32 	%f136, %f134;
	fma.rn.f32 	%f205, %f136, %f135, %f125;
	add.s32 	%r81, %r81, 4;
	add.s32 	%r80, %r80, 16;
	setp.ne.s32 	%p42, %r81, 0;
	@%p42 bra 	$L__BB3_18;
$L__BB3_19:
	setp.eq.s32 	%p43, %r23, 0;
	@%p43 bra 	$L__BB3_24;
	setp.eq.s32 	%p44, %r23, 1;
	@%p44 bra 	$L__BB3_22;
	shl.b32 	%r58, %r83, 2;
	add.s32 	%r60, %r35, %r58;
	ld.shared.f32 	%f138, [%r60];
	sub.f32 	%f139, %f138, %f199;
	fma.rn.f32 	%f140, %f139, 0f3BBB989D, 0f3F000000;
	cvt.sat.f32.f32 	%f141, %f140;
	mov.f32 	%f142, 0f4B400001;
	mov.f32 	%f143, 0f437C0000;
	fma.rm.f32 	%f144, %f141, %f143, %f142;
	add.f32 	%f145, %f144, 0fCB40007F;
	neg.f32 	%f146, %f145;
	fma.rn.f32 	%f147, %f139, 0f3FB8AA3B, %f146;
	fma.rn.f32 	%f148, %f139, 0f32A57060, %f147;
	mov.b32 	%r61, %f144;
	shl.b32 	%r62, %r61, 23;
	mov.b32 	%f149, %r62;
	ex2.approx.ftz.f32 	%f150, %f148;
	fma.rn.f32 	%f151, %f150, %f149, %f205;
	ld.shared.f32 	%f152, [%r60+4];
	sub.f32 	%f153, %f152, %f199;
	fma.rn.f32 	%f154, %f153, 0f3BBB989D, 0f3F000000;
	cvt.sat.f32.f32 	%f155, %f154;
	fma.rm.f32 	%f156, %f155, %f143, %f142;
	add.f32 	%f157, %f156, 0fCB40007F;
	neg.f32 	%f158, %f157;
	fma.rn.f32 	%f159, %f153, 0f3FB8AA3B, %f158;
	fma.rn.f32 	%f160, %f153, 0f32A57060, %f159;
	mov.b32 	%r63, %f156;
	shl.b32 	%r64, %r63, 23;
	mov.b32 	%f161, %r64;
	ex2.approx.ftz.f32 	%f162, %f160;
	fma.rn.f32 	%f205, %f162, %f161, %f151;
	add.s32 	%r83, %r83, 2;
$L__BB3_22:
	and.b32  	%r65, %r33, 1;
	setp.eq.b32 	%p45, %r65, 1;
	not.pred 	%p46, %p45;
	@%p46 bra 	$L__BB3_24;
	shl.b32 	%r66, %r83, 2;
	add.s32 	%r68, %r35, %r66;
	ld.shared.f32 	%f163, [%r68];
	sub.f32 	%f164, %f163, %f199;
	fma.rn.f32 	%f165, %f164, 0f3BBB989D, 0f3F000000;
	cvt.sat.f32.f32 	%f166, %f165;
	mov.f32 	%f167, 0f4B400001;
	mov.f32 	%f168, 0f437C0000;
	fma.rm.f32 	%f169, %f166, %f168, %f167;
	add.f32 	%f170, %f169, 0fCB40007F;
	neg.f32 	%f171, %f170;
	fma.rn.f32 	%f172, %f164, 0f3FB8AA3B, %f171;
	fma.rn.f32 	%f173, %f164, 0f32A57060, %f172;
	mov.b32 	%r69, %f169;
	shl.b32 	%r70, %r69, 23;
	mov.b32 	%f174, %r70;
	ex2.approx.ftz.f32 	%f175, %f173;
	fma.rn.f32 	%f205, %f175, %f174, %f205;
$L__BB3_24:
	setp.ge.s32 	%p47, %r1, %r33;
	bar.sync 	0;
	@%p47 bra 	$L__BB3_26;
	ld.shared.f32 	%f176, [%r2];
	sub.f32 	%f177, %f176, %f199;
	fma.rn.f32 	%f178, %f177, 0f3BBB989D, 0f3F000000;
	cvt.sat.f32.f32 	%f179, %f178;
	mov.f32 	%f180, 0f4B400001;
	mov.f32 	%f181, 0f437C0000;
	fma.rm.f32 	%f182, %f179, %f181, %f180;
	add.f32 	%f183, %f182, 0fCB40007F;
	neg.f32 	%f184, %f183;
	fma.rn.f32 	%f185, %f177, 0f3FB8AA3B, %f184;
	fma.rn.f32 	%f186, %f177, 0f32A57060, %f185;
	mov.b32 	%r71, %f182;
	shl.b32 	%r72, %r71, 23;
	mov.b32 	%f187, %r72;
	ex2.approx.ftz.f32 	%f188, %f186;
	mul.f32 	%f189, %f188, %f187;
	div.rn.f32 	%f190, %f189, %f205;
	cvta.to.global.u64 	%rd6, %rd2;
	mul.wide.u32 	%rd7, %r1, 4;
	add.s64 	%rd8, %rd6, %rd7;
	st.global.f32 	[%rd8], %f190;
$L__BB3_26:
	ret;

}


// ===== COMPILED SASS (sm_100) =====

	.target	sm_100

	.elftype	@"ET_EXEC"


//--------------------- .note.nv.tkinfo           --------------------------
	.section	.note.nv.tkinfo,"",@"SHT_NOTE"
	.sectionflags	@"SHF_NOTE_NV_TKINFO"
	.tkinfo
        /*0018*/ 	.word	0x00000002
        /*0030*/ 	.string	""
        /*0030*/ 	.string	"ptxas"
        /*0030*/ 	.string	"Cuda compilation tools, release 13.0, V13.0.88"
        /*0030*/ 	.string	"Build cuda_13.0.r13.0/compiler.36424714_0"
        /*0030*/ 	.string	"-arch sm_100 -m 64 "



//--------------------- .note.nv.cuinfo           --------------------------
	.section	.note.nv.cuinfo,"",@"SHT_NOTE"
	.sectionflags	@"SHF_NOTE_NV_CUINFO"
        /*0018*/ 	.short	0x0002
        /*001a*/ 	.short	0x0064
        /*001c*/ 	.short	0x0082
	.zero		2


//--------------------- .nv.info                  --------------------------
	.section	.nv.info,"",@"SHT_CUDA_INFO"
	.align	4


	//----- nvinfo : EIATTR_REGCOUNT
	.align		4
        /*0000*/ 	.byte	0x04, 0x2f
        /*0002*/ 	.short	(.L_1 - .L_0)
	.align		4
.L_0:
        /*0004*/ 	.word	index@(_Z7mm_cudaPKfS0_Pfii)
        /*0008*/ 	.word	0x0000001e


	//----- nvinfo : EIATTR_FRAME_SIZE
	.align		4
.L_1:
        /*000c*/ 	.byte	0x04, 0x11
        /*000e*/ 	.short	(.L_3 - .L_2)
	.align		4
.L_2:
        /*0010*/ 	.word	index@(_Z7mm_cudaPKfS0_Pfii)
        /*0014*/ 	.word	0x00000000


	//----- nvinfo : EIATTR_REGCOUNT
	.align		4
.L_3:
        /*0018*/ 	.byte	0x04, 0x2f
        /*001a*/ 	.short	(.L_5 - .L_4)
	.align		4
.L_4:
        /*001c*/ 	.word	index@(_Z9ReLU_cudaPfPKfi)
        /*0020*/ 	.word	0x0000000a


	//----- nvinfo : EIATTR_FRAME_SIZE
	.align		4
.L_5:
        /*0024*/ 	.byte	0x04, 0x11
        /*0026*/ 	.short	(.L_7 - .L_6)
	.align		4
.L_6:
        /*0028*/ 	.word	index@(_Z9ReLU_cudaPfPKfi)
        /*002c*/ 	.word	0x00000000


	//----- nvinfo : EIATTR_REGCOUNT
	.align		4
.L_7:
        /*0030*/ 	.byte	0x04, 0x2f
        /*0032*/ 	.short	(.L_9 - .L_8)
	.align		4
.L_8:
        /*0034*/ 	.word	index@(_Z10addmm_cudaPKfS0_S0_Pfii)
        /*0038*/ 	.word	0x0000001e


	//----- nvinfo : EIATTR_FRAME_SIZE
	.align		4
.L_9:
        /*003c*/ 	.byte	0x04, 0x11
        /*003e*/ 	.short	(.L_11 - .L_10)
	.align		4
.L_10:
        /*0040*/ 	.word	index@(_Z10addmm_cudaPKfS0_S0_Pfii)
        /*0044*/ 	.word	0x00000000


	//----- nvinfo : EIATTR_REGCOUNT
	.align		4
.L_11:
        /*0048*/ 	.byte	0x04, 0x2f
        /*004a*/ 	.short	(.L_13 - .L_12)
	.align		4
.L_12:
        /*004c*/ 	.word	index@(_Z14softmax_1_cudaPfS_i)
        /*0050*/ 	.word	0x00000013


	//----- nvinfo : EIATTR_FRAME_SIZE
	.align		4
.L_13:
        /*0054*/ 	.byte	0x04, 0x11
        /*0056*/ 	.short	(.L_15 - .L_14)
	.align		4
.L_14:
        /*0058*/ 	.word	index@($__internal_0_$__cuda_sm3x_div_rn_noftz_f32_slowpath)
        /*005c*/ 	.word	0x00000000


	//----- nvinfo : EIATTR_FRAME_SIZE
	.align		4
.L_15:
        /*0060*/ 	.byte	0x04, 0x11
        /*0062*/ 	.short	(.L_17 - .L_16)
	.align		4
.L_16:
        /*0064*/ 	.word	index@(_Z14softmax_1_cudaPfS_i)
        /*0068*/ 	.word	0x00000000


	//----- nvinfo : EIATTR_MIN_STACK_SIZE
	.align		4
.L_17:
        /*006c*/ 	.byte	0x04, 0x12
        /*006e*/ 	.short	(.L_19 - .L_18)
	.align		4
.L_18:
        /*0070*/ 	.word	index@(_Z14softmax_1_cudaPfS_i)
        /*0074*/ 	.word	0x00000000


	//----- nvinfo : EIATTR_MIN_STACK_SIZE
	.align		4
.L_19:
        /*0078*/ 	.byte	0x04, 0x12
        /*007a*/ 	.short	(.L_21 - .L_20)
	.align		4
.L_20:
        /*007c*/ 	.word	index@(_Z10addmm_cudaPKfS0_S0_Pfii)
        /*0080*/ 	.word	0x00000000


	//----- nvinfo : EIATTR_MIN_STACK_SIZE
	.align		4
.L_21:
        /*0084*/ 	.byte	0x04, 0x12
        /*0086*/ 	.short	(.L_23 - .L_22)
	.align		4
.L_22:
        /*0088*/ 	.word	index@(_Z9ReLU_cudaPfPKfi)
        /*008c*/ 	.word	0x00000000


	//----- nvinfo : EIATTR_MIN_STACK_SIZE
	.align		4
.L_23:
        /*0090*/ 	.byte	0x04, 0x12
        /*0092*/ 	.short	(.L_25 - .L_24)
	.align		4
.L_24:
        /*0094*/ 	.word	index@(_Z7mm_cudaPKfS0_Pfii)
        /*0098*/ 	.word	0x00000000
.L_25:


//--------------------- .nv.compat                --------------------------
	.section	.nv.compat,"",@"SHT_CUDA_COMPAT_INFO"
	.align	4
        /*0000*/ 	.byte	0x02, 0x09, 0x00, 0x00, 0x02, 0x02, 0x01, 0x00, 0x02, 0x05, 0x05, 0x00, 0x03, 0x07, 0x01, 0x01
        /*0010*/ 	.byte	0x02, 0x03, 0x00, 0x00, 0x02, 0x06, 0x01, 0x00, 0x04, 0x0b, 0x08, 0x00, 0x01, 0x00, 0x00, 0x00
        /*0020*/ 	.byte	0x00, 0x00, 0x00, 0x00


//--------------------- .nv.info._Z14softmax_1_cudaPfS_i --------------------------
	.section	.nv.info._Z14softmax_1_cudaPfS_i,"",@"SHT_CUDA_INFO"
	.sectionflags	@""
	.align	4


	//----- nvinfo : EIATTR_CUDA_API_VERSION
	.align		4
        /*0000*/ 	.byte	0x04, 0x37
        /*0002*/ 	.short	(.L_27 - .L_26)
.L_26:
        /*0004*/ 	.word	0x00000082


	//----- nvinfo : EIATTR_KPARAM_INFO
	.align		4
.L_27:
        /*0008*/ 	.byte	0x04, 0x17
        /*000a*/ 	.short	(.L_29 - .L_28)
.L_28:
        /*000c*/ 	.word	0x00000000
        /*0010*/ 	.short	0x0002
        /*0012*/ 	.short	0x0010
        /*0014*/ 	.byte	0x00, 0xf0, 0x11, 0x00


	//----- nvinfo : EIATTR_KPARAM_INFO
	.align		4
.L_29:
        /*0018*/ 	.byte	0x04, 0x17
        /*001a*/ 	.short	(.L_31 - .L_30)
.L_30:
        /*001c*/ 	.word	0x00000000
        /*0020*/ 	.short	0x0001
        /*0022*/ 	.short	0x0008
        /*0024*/ 	.byte	0x00, 0xf5, 0x21, 0x00


	//----- nvinfo : EIATTR_KPARAM_INFO
	.align		4
.L_31:
        /*0028*/ 	.byte	0x04, 0x17
        /*002a*/ 	.short	(.L_33 - .L_32)
.L_32:
        /*002c*/ 	.word	0x00000000
        /*0030*/ 	.short	0x0000
        /*0032*/ 	.short	0x0000
        /*0034*/ 	.byte	0x00, 0xf5, 0x21, 0x00


	//----- nvinfo : EIATTR_SPARSE_MMA_MASK
	.align		4
.L_33:
        /*0038*/ 	.byte	0x03, 0x50
        /*003a*/ 	.short	0x0000


	//----- nvinfo : EIATTR_MAXREG_COUNT
	.align		4
        /*003c*/ 	.byte	0x03, 0x1b
        /*003e*/ 	.short	0x00ff


	//----- nvinfo : EIATTR_NUM_BARRIERS
	.align		4
        /*0040*/ 	.byte	0x02, 0x4c
        /*0042*/ 	.byte	0x01
	.zero		1


	//----- nvinfo : EIATTR_MERCURY_ISA_VERSION
	.align		4
        /*0044*/ 	.byte	0x03, 0x5f
        /*0046*/ 	.short	0x0101


	//----- nvinfo : EIATTR_VRC_CTA_INIT_COUNT
	.align		4
        /*0048*/ 	.byte	0x02, 0x4a
	.zero		1
	.zero		1


	//----- nvinfo : EIATTR_EXIT_INSTR_OFFSETS
	.align		4
        /*004c*/ 	.byte	0x04, 0x1c
        /*004e*/ 	.short	(.L_35 - .L_34)


	//   ....[0]....
.L_34:
        /*0050*/ 	.word	0x00000da0


	//   ....[1]....
        /*0054*/ 	.word	0x00000f80


	//----- nvinfo : EIATTR_CRS_STACK_SIZE
	.align		4
.L_35:
        /*0058*/ 	.byte	0x04, 0x1e
        /*005a*/ 	.short	(.L_37 - .L_36)
.L_36:
        /*005c*/ 	.word	0x00000000


	//----- nvinfo : EIATTR_CBANK_PARAM_SIZE
	.align		4
.L_37:
        /*0060*/ 	.byte	0x03, 0x19
        /*0062*/ 	.short	0x0014


	//----- nvinfo : EIATTR_PARAM_CBANK
	.align		4
        /*0064*/ 	.byte	0x04, 0x0a
        /*0066*/ 	.short	(.L_39 - .L_38)
	.align		4
.L_38:
        /*0068*/ 	.word	index@(.nv.constant0._Z14softmax_1_cudaPfS_i)
        /*006c*/ 	.short	0x0380
        /*006e*/ 	.short	0x0014


	//----- nvinfo : EIATTR_SW_WAR
	.align		4
.L_39:
        /*0070*/ 	.byte	0x04, 0x36
        /*0072*/ 	.short	(.L_41 - .L_40)
.L_40:
        /*0074*/ 	.word	0x00000008
.L_41:


//--------------------- .nv.info._Z10addmm_cudaPKfS0_S0_Pfii --------------------------
	.section	.nv.info._Z10addmm_cudaPKfS0_S0_Pfii,"",@"SHT_CUDA_INFO"
	.sectionflags	@""
	.align	4


	//----- nvinfo : EIATTR_CUDA_API_VERSION
	.align		4
        /*0000*/ 	.byte	0x04, 0x37
        /*0002*/ 	.short	(.L_43 - .L_42)
.L_42:
        /*0004*/ 	.word	0x00000082


	//----- nvinfo : EIATTR_KPARAM_INFO
	.align		4
.L_43:
        /*0008*/ 	.byte	0x04, 0x17
        /*000a*/ 	.short	(.L_45 - .L_44)
.L_44:
        /*000c*/ 	.word	0x00000000
        /*0010*/ 	.short	0x0005
        /*0012*/ 	.short	0x0024
        /*0014*/ 	.byte	0x00, 0xf0, 0x11, 0x00


	//----- nvinfo : EIATTR_KPARAM_INFO
	.align		4
.L_45:
        /*0018*/ 	.byte	0x04, 0x17
        /*001a*/ 	.short	(.L_47 - .L_46)
.L_46:
        /*001c*/ 	.word	0x00000000
        /*0020*/ 	.short	0x0004
        /*0022*/ 	.short	0x0020
        /*0024*/ 	.byte	0x00, 0xf0, 0x11, 0x00


	//----- nvinfo : EIATTR_KPARAM_INFO
	.align		4
.L_47:
        /*0028*/ 	.byte	0x04, 0x17
        /*002a*/ 	.short	(.L_49 - .L_48)
.L_48:
        /*002c*/ 	.word	0x00000000
        /*0030*/ 	.short	0x0003
        /*0032*/ 	.short	0x0018
        /*0034*/ 	.byte	0x00, 0xf5, 0x21, 0x00


	//----- nvinfo : EIATTR_KPARAM_INFO
	.align		4
.L_49:
        /*0038*/ 	.byte	0x04, 0x17
        /*003a*/ 	.short	(.L_51 - .L_50)
.L_50:
        /*003c*/ 	.word	0x00000000
        /*0040*/ 	.short	0x0002
        /*0042*/ 	.short	0x0010
        /*0044*/ 	.byte	0x00, 0xf5, 0x21, 0x00


	//----- nvinfo : EIATTR_KPARAM_INFO
	.align		4
.L_51:
        /*0048*/ 	.byte	0x04, 0x17
        /*004a*/ 	.short	(.L_53 - .L_52)
.L_52:
        /*004c*/ 	.word	0x00000000
        /*0050*/ 	.short	0x0001
        /*0052*/ 	.short	0x0008
        /*0054*/ 	.byte	0x00, 0xf5, 0x21, 0x00


	//----- nvinfo : EIATTR_KPARAM_INFO
	.align		4
.L_53:
        /*0058*/ 	.byte	0x04, 0x17
        /*005a*/ 	.short	(.L_55 - .L_54)
.L_54:
        /*005c*/ 	.word	0x00000000
        /*0060*/ 	.short	0x0000
        /*0062*/ 	.short	0x0000
        /*0064*/ 	.byte	0x00, 0xf5, 0x21, 0x00


	//----- nvinfo : EIATTR_SPARSE_MMA_MASK
	.align		4
.L_55:
        /*0068*/ 	.byte	0x03, 0x50
        /*006a*/ 	.short	0x0000


	//----- nvinfo : EIATTR_MAXREG_COUNT
	.align		4
        /*006c*/ 	.byte	0x03, 0x1b
        /*006e*/ 	.short	0x00ff


	//----- nvinfo : EIATTR_MERCURY_ISA_VERSION
	.align		4
        /*0070*/ 	.byte	0x03, 0x5f
        /*0072*/ 	.short	0x0101


	//----- nvinfo : EIATTR_VRC_CTA_INIT_COUNT
	.align		4
        /*0074*/ 	.byte	0x02, 0x4a
	.zero		1
	.zero		1


	//----- nvinfo : EIATTR_EXIT_INSTR_OFFSETS
	.align		4
        /*0078*/ 	.byte	0x04, 0x1c
        /*007a*/ 	.short	(.L_57 - .L_56)


	//   ....[0]....
.L_56:
        /*007c*/ 	.word	0x00000110


	//   ....[1]....
        /*0080*/ 	.word	0x00000b30


	//----- nvinfo : EIATTR_CBANK_PARAM_SIZE
	.align		4
.L_57:
        /*0084*/ 	.byte	0x03, 0x19
        /*0086*/ 	.short	0x0028


	//----- nvinfo : EIATTR_PARAM_CBANK
	.align		4
        /*0088*/ 	.byte	0x04, 0x0a
        /*008a*/ 	.short	(.L_59 - .L_58)
	.align		4
.L_58:
        /*008c*/ 	.word	index@(.nv.constant0._Z10addmm_cudaPKfS0_S0_Pfii)
        /*0090*/ 	.short	0x0380
        /*0092*/ 	.short	0x0028


	//----- nvinfo : EIATTR_SW_WAR
	.align		4
.L_59:
        /*0094*/ 	.byte	0x04, 0x36
        /*0096*/ 	.short	(.L_61 - .L_60)
.L_60:
        /*0098*/ 	.word	0x00000008
.L_61:


//--------------------- .nv.info._Z9ReLU_cudaPfPKfi --------------------------
	.section	.nv.info._Z9ReLU_cudaPfPKfi,"",@"SHT_CUDA_INFO"
	.sectionflags	@""
	.align	4


	//----- nvinfo : EIATTR_CUDA_API_VERSION
	.align		4
        /*0000*/ 	.byte	0x04, 0x37
        /*0002*/ 	.short	(.L_63 - .L_62)
.L_62:
        /*0004*/ 	.word	0x00000082


	//----- nvinfo : EIATTR_KPARAM_INFO
	.align		4
.L_63:
        /*0008*/ 	.byte	0x04, 0x17
        /*000a*/ 	.short	(.L_65 - .L_64)
.L_64:
        /*000c*/ 	.word	0x00000000
        /*0010*/ 	.short	0x0002
        /*0012*/ 	.short	0x0010
        /*0014*/ 	.byte	0x00, 0xf0, 0x11, 0x00


	//----- nvinfo : EIATTR_KPARAM_INFO
	.align		4
.L_65:
        /*0018*/ 	.byte	0x04, 0x17
        /*001a*/ 	.short	(.L_67 - .L_66)
.L_66:
        /*001c*/ 	.word	0x00000000
        /*0020*/ 	.short	0x0001
        /*0022*/ 	.short	0x0008
        /*0024*/ 	.byte	0x00, 0xf5, 0x21, 0x00


	//----- nvinfo : EIATTR_KPARAM_INFO
	.align		4
.L_67:
        /*0028*/ 	.byte	0x04, 0x17
        /*002a*/ 	.short	(.L_69 - .L_68)
.L_68:
        /*002c*/ 	.word	0x00000000
        /*0030*/ 	.short	0x0000
        /*0032*/ 	.short	0x0000
        /*0034*/ 	.byte	0x00, 0xf5, 0x21, 0x00


	//----- nvinfo : EIATTR_SPARSE_MMA_MASK
	.align		4
.L_69:
        /*0038*/ 	.byte	0x03, 0x50
        /*003a*/ 	.short	0x0000


	//----- nvinfo : EIATTR_MAXREG_COUNT
	.align		4
        /*003c*/ 	.byte	0x03, 0x1b
        /*003e*/ 	.short	0x00ff


	//----- nvinfo : EIATTR_MERCURY_ISA_VERSION
	.align		4
        /*0040*/ 	.byte	0x03, 0x5f
        /*0042*/ 	.short	0x0101


	//----- nvinfo : EIATTR_VRC_CTA_INIT_COUNT
	.align		4
        /*0044*/ 	.byte	0x02, 0x4a
	.zero		1
	.zero		1


	//----- nvinfo : EIATTR_EXIT_INSTR_OFFSETS
	.align		4
        /*0048*/ 	.byte	0x04, 0x1c
        /*004a*/ 	.short	(.L_71 - .L_70)


	//   ....[0]....
.L_70:
        /*004c*/ 	.word	0x000000d0


	//   ....[1]....
        /*0050*/ 	.word	0x00000180


	//----- nvinfo : EIATTR_CBANK_PARAM_SIZE
	.align		4
.L_71:
        /*0054*/ 	.byte	0x03, 0x19
        /*0056*/ 	.short	0x0014


	//----- nvinfo : EIATTR_PARAM_CBANK
	.align		4
        /*0058*/ 	.byte	0x04, 0x0a
        /*005a*/ 	.short	(.L_73 - .L_72)
	.align		4
.L_72:
        /*005c*/ 	.word	index@(.nv.constant0._Z9ReLU_cudaPfPKfi)
        /*0060*/ 	.short	0x0380
        /*0062*/ 	.short	0x0014


	//----- nvinfo : EIATTR_SW_WAR
	.align		4
.L_73:
        /*0064*/ 	.byte	0x04, 0x36
        /*0066*/ 	.short	(.L_75 - .L_74)
.L_74:
        /*0068*/ 	.word	0x00000008
.L_75:


//--------------------- .nv.info._Z7mm_cudaPKfS0_Pfii --------------------------
	.section	.nv.info._Z7mm_cudaPKfS0_Pfii,"",@"SHT_CUDA_INFO"
	.sectionflags	@""
	.align	4


	//----- nvinfo : EIATTR_CUDA_API_VERSION
	.align		4
        /*0000*/ 	.byte	0x04, 0x37
        /*0002*/ 	.short	(.L_77 - .L_76)
.L_76:
        /*0004*/ 	.word	0x00000082


	//----- nvinfo : EIATTR_KPARAM_INFO
	.align		4
.L_77:
        /*0008*/ 	.byte	0x04, 0x17
        /*000a*/ 	.short	(.L_79 - .L_78)
.L_78:
        /*000c*/ 	.word	0x00000000
        /*0010*/ 	.short	0x0004
        /*0012*/ 	.short	0x001c
        /*0014*/ 	.byte	0x00, 0xf0, 0x11, 0x00


	//----- nvinfo : EIATTR_KPARAM_INFO
	.align		4
.L_79:
        /*0018*/ 	.byte	0x04, 0x17
        /*001a*/ 	.short	(.L_81 - .L_80)
.L_80:
        /*001c*/ 	.word	0x00000000
        /*0020*/ 	.short	0x0003
        /*0022*/ 	.short	0x0018
        /*0024*/ 	.byte	0x00, 0xf0, 0x11, 0x00


	//----- nvinfo : EIATTR_KPARAM_INFO
	.align		4
.L_81:
        /*0028*/ 	.byte	0x04, 0x17
        /*002a*/ 	.short	(.L_83 - .L_82)
.L_82:
        /*002c*/ 	.word	0x00000000
        /*0030*/ 	.short	0x0002
        /*0032*/ 	.short	0x0010
        /*0034*/ 	.byte	0x00, 0xf5, 0x21, 0x00


	//----- nvinfo : EIATTR_KPARAM_INFO
	.align		4
.L_83:
        /*0038*/ 	.byte	0x04, 0x17
        /*003a*/ 	.short	(.L_85 - .L_84)
.L_84:
        /*003c*/ 	.word	0x00000000
        /*0040*/ 	.short	0x0001
        /*0042*/ 	.short	0x0008
        /*0044*/ 	.byte	0x00, 0xf5, 0x21, 0x00


	//----- nvinfo : EIATTR_KPARAM_INFO
	.align		4
.L_85:
        /*0048*/ 	.byte	0x04, 0x17
        /*004a*/ 	.short	(.L_87 - .L_86)
.L_86:
        /*004c*/ 	.word	0x00000000
        /*0050*/ 	.short	0x0000
        /*0052*/ 	.short	0x0000
        /*0054*/ 	.byte	0x00, 0xf5, 0x21, 0x00


	//----- nvinfo : EIATTR_SPARSE_MMA_MASK
	.align		4
.L_87:
        /*0058*/ 	.byte	0x03, 0x50
        /*005a*/ 	.short	0x0000


	//----- nvinfo : EIATTR_MAXREG_COUNT
	.align		4
        /*005c*/ 	.byte	0x03, 0x1b
        /*005e*/ 	.short	0x00ff


	//----- nvinfo : EIATTR_MERCURY_ISA_VERSION
	.align		4
        /*0060*/ 	.byte	0x03, 0x5f
        /*0062*/ 	.short	0x0101


	//----- nvinfo : EIATTR_VRC_CTA_INIT_COUNT
	.align		4
        /*0064*/ 	.byte	0x02, 0x4a
	.zero		1
	.zero		1


	//----- nvinfo : EIATTR_EXIT_INSTR_OFFSETS
	.align		4
        /*0068*/ 	.byte	0x04, 0x1c
        /*006a*/ 	.short	(.L_89 - .L_88)


	//   ....[0]....
.L_88:
        /*006c*/ 	.word	0x000000e0


	//   ....[1]....
        /*0070*/ 	.word	0x00000b00


	//----- nvinfo : EIATTR_CBANK_PARAM_SIZE
	.align		4
.L_89:
        /*0074*/ 	.byte	0x03, 0x19
        /*0076*/ 	.short	0x0020


	//----- nvinfo : EIATTR_PARAM_CBANK
	.align		4
        /*0078*/ 	.byte	0x04, 0x0a
        /*007a*/ 	.short	(.L_91 - .L_90)
	.align		4
.L_90:
        /*007c*/ 	.word	index@(.nv.constant0._Z7mm_cudaPKfS0_Pfii)
        /*0080*/ 	.short	0x0380
        /*0082*/ 	.short	0x0020


	//----- nvinfo : EIATTR_SW_WAR
	.align		4
.L_91:
        /*0084*/ 	.byte	0x04, 0x36
        /*0086*/ 	.short	(.L_93 - .L_92)
.L_92:
        /*0088*/ 	.word	0x00000008
.L_93:


//--------------------- .nv.callgraph             --------------------------
	.section	.nv.callgraph,"",@"SHT_CUDA_CALLGRAPH"
	.align	4
	.sectionentsize	8
	.align		4
        /*0000*/ 	.word	0x00000000
	.align		4
        /*0004*/ 	.word	0xffffffff
	.align		4
        /*0008*/ 	.word	0x00000000
	.align		4
        /*000c*/ 	.word	0xfffffffe
	.align		4
        /*0010*/ 	.word	0x00000000
	.align		4
        /*0014*/ 	.word	0xfffffffd
	.align		4
        /*0018*/ 	.word	0x00000000
	.align		4
        /*001c*/ 	.word	0xfffffffc


//--------------------- .text._Z14softmax_1_cudaPfS_i --------------------------
	.section	.text._Z14softmax_1_cudaPfS_i,"ax",@progbits
	.align	128
        .global         _Z14softmax_1_cudaPfS_i
        .type           _Z14softmax_1_cudaPfS_i,@function
        .size           _Z14softmax_1_cudaPfS_i,(.L_x_39 - _Z14softmax_1_cudaPfS_i)
        .other          _Z14softmax_1_cudaPfS_i,@"STO_CUDA_ENTRY STV_DEFAULT"
_Z14softmax_1_cudaPfS_i:
.text._Z14softmax_1_cudaPfS_i:
[----:B------:R-:W-:Y:S01]  /*0000*/  LDC R1, c[0x0][0x37c] ;  /* 0x0000df00ff017b82 */ /* 0x000fe20000000800 */
[----:B------:R-:W0:Y:S01]  /*0010*/  S2R R2, SR_TID.X ;  /* 0x0000000000027919 */ /* 0x000e220000002100 */
[----:B------:R-:W0:Y:S01]  /*0020*/  LDCU UR7, c[0x0][0x390] ;  /* 0x00007200ff0777ac */ /* 0x000e220008000800 */
[----:B------:R-:W1:Y:S01]  /*0030*/  LDCU.64 UR10, c[0x0][0x358] ;  /* 0x00006b00ff0a77ac */ /* 0x000e620008000a00 */
[----:B0-----:R-:W-:-:S13]  /*0040*/  ISETP.GE.AND P0, PT, R2, UR7, PT ;  /* 0x0000000702007c0c */ /* 0x001fda000bf06270 */
[----:B------:R-:W0:Y:S02]  /*0050*/  @!P0 LDC.64 R4, c[0x0][0x380] ;  /* 0x0000e000ff048b82 */ /* 0x000e240000000a00 */
[----:B0-----:R-:W-:-:S06]  /*0060*/  @!P0 IMAD.WIDE.U32 R4, R2, 0x4, R4 ;  /* 0x0000000402048825 */ /* 0x001fcc00078e0004 */
[----:B-1----:R-:W2:Y:S01]  /*0070*/  @!P0 LDG.E R5, desc[UR10][R4.64] ;  /* 0x0000000a04058981 */ /* 0x002ea2000c1e1900 */
[----:B------:R-:W0:Y:S01]  /*0080*/  S2UR UR5, SR_CgaCtaId ;  /* 0x00000000000579c3 */ /* 0x000e220000008800 */
[----:B------:R-:W-:Y:S01]  /*0090*/  UMOV UR4, 0x400 ;  /* 0x0000040000047882 */ /* 0x000fe20000000000 */
[----:B------:R-:W-:Y:S01]  /*00a0*/  UISETP.GE.AND UP0, UPT, UR7, 0x1, UPT ;  /* 0x000000010700788c */ /* 0x000fe2000bf06270 */
[----:B------:R-:W-:Y:S01]  /*00b0*/  IMAD.MOV.U32 R3, RZ, RZ, -0x800000 ;  /* 0xff800000ff037424 */ /* 0x000fe200078e00ff */
[----:B0-----:R-:W-:-:S06]  /*00c0*/  ULEA UR5, UR5, UR4, 0x18 ;  /* 0x0000000405057291 */ /* 0x001fcc000f8ec0ff */
[----:B------:R-:W-:-:S05]  /*00d0*/  LEA R0, R2, UR5, 0x2 ;  /* 0x0000000502007c11 */ /* 0x000fca000f8e10ff */
[----:B--2---:R0:W-:Y:S01]  /*00e0*/  @!P0 STS [R0], R5 ;  /* 0x0000000500008388 */ /* 0x0041e20000000800 */
[----:B------:R-:W-:Y:S06]  /*00f0*/  BAR.SYNC.DEFER_BLOCKING 0x0 ;  /* 0x0000000000007b1d */ /* 0x000fec0000010000 */
[----:B------:R-:W-:Y:S05]  /*0100*/  BRA.U !UP0, `(.L_x_0) ;  /* 0x0000000508947547 */ /* 0x000fea000b800000 */
[----:B------:R-:W-:Y:S01]  /*0110*/  UISETP.GE.U32.AND UP2, UPT, UR7, 0x10, UPT ;  /* 0x000000100700788c */ /* 0x000fe2000bf46070 */
[----:B------:R-:W-:Y:S01]  /*0120*/  IMAD.MOV.U32 R3, RZ, RZ, -0x800000 ;  /* 0xff800000ff037424 */ /* 0x000fe200078e00ff */
[----:B------:R-:W-:Y:S01]  /*0130*/  ULOP3.LUT UR6, UR7, 0xf, URZ, 0xc0, !UPT ;  /* 0x0000000f07067892 */ /* 0x000fe2000f8ec0ff */
[----:B------:R-:W-:-:S03]  /*0140*/  UMOV UR4, URZ ;  /* 0x000000ff00047c82 */ /* 0x000fc60008000000 */
[----:B------:R-:W-:-:S03]  /*0150*/  UISETP.NE.AND UP1, UPT, UR6, URZ, UPT ;  /* 0x000000ff0600728c */ /* 0x000fc6000bf25270 */
[----:B------:R-:W-:Y:S08]  /*0160*/  BRA.U !UP2, `(.L_x_1) ;  /* 0x000000010ab07547 */ /* 0x000ff0000b800000 */
[----:B------:R-:W-:Y:S01]  /*0170*/  ULOP3.LUT UR4, UR7, 0x7ffffff0, URZ, 0xc0, !UPT ;  /* 0x7ffffff007047892 */ /* 0x000fe2000f8ec0ff */
[----:B------:R-:W-:Y:S01]  /*0180*/  IMAD.MOV.U32 R3, RZ, RZ, -0x800000 ;  /* 0xff800000ff037424 */ /* 0x000fe200078e00ff */
[----:B------:R-:W-:Y:S02]  /*0190*/  UIADD3 UR8, UPT, UPT, UR5, 0x20, URZ ;  /* 0x0000002005087890 */ /* 0x000fe4000fffe0ff */
[----:B------:R-:W-:-:S12]  /*01a0*/  UIADD3 UR9, UPT, UPT, -UR4, URZ, URZ ;  /* 0x000000ff04097290 */ /* 0x000fd8000fffe1ff */
.L_x_2:
[----:B------:R-:W1:Y:S01]  /*01b0*/  LDS.128 R8, [UR8+-0x20] ;  /* 0xffffe008ff087984 */ /* 0x000e620008000c00 */
[----:B------:R-:W-:-:S03]  /*01c0*/  UIADD3 UR9, UPT, UPT, UR9, 0x10, URZ ;  /* 0x0000001009097890 */ /* 0x000fc6000fffe0ff */
[----:B0-----:R-:W0:Y:S01]  /*01d0*/  LDS.128 R4, [UR8+-0x10] ;  /* 0xfffff008ff047984 */ /* 0x001e220008000c00 */
[----:B------:R-:W-:-:S03]  /*01e0*/  UISETP.NE.AND UP2, UPT, UR9, URZ, UPT ;  /* 0x000000ff0900728c */ /* 0x000fc6000bf45270 */
[----:B------:R-:W2:Y:S01]  /*01f0*/  LDS.128 R12, [UR8] ;  /* 0x00000008ff0c7984 */ /* 0x000ea20008000c00 */
[----:B-1----:R-:W-:-:S04]  /*0200*/  FSETP.GT.AND P1, PT, R8, R3, PT ;  /* 0x000000030800720b */ /* 0x002fc80003f24000 */
[----:B------:R-:W-:-:S04]  /*0210*/  FSEL R8, R8, R3, P1 ;  /* 0x0000000308087208 */ /* 0x000fc80000800000 */
[----:B------:R-:W-:-:S04]  /*0220*/  FSETP.GT.AND P1, PT, R9, R8, PT ;  /* 0x000000080900720b */ /* 0x000fc80003f24000 */
[----:B------:R-:W-:-:S04]  /*0230*/  FSEL R9, R9, R8, P1 ;  /* 0x0000000809097208 */ /* 0x000fc80000800000 */
[----:B------:R-:W-:-:S04]  /*0240*/  FSETP.GT.AND P1, PT, R10, R9, PT ;  /* 0x000000090a00720b */ /* 0x000fc80003f24000 */
[----:B------:R-:W-:-:S04]  /*0250*/  FSEL R10, R10, R9, P1 ;  /* 0x000000090a0a7208 */ /* 0x000fc80000800000 */
[----:B------:R-:W-:-:S04]  /*0260*/  FSETP.GT.AND P1, PT, R11, R10, PT ;  /* 0x0000000a0b00720b */ /* 0x000fc80003f24000 */
[----:B------:R-:W-:-:S04]  /*0270*/  FSEL R11, R11, R10, P1 ;  /* 0x0000000a0b0b7208 */ /* 0x000fc80000800000 */
[----:B0-----:R-:W-:-:S04]  /*0280*/  FSETP.GT.AND P1, PT, R4, R11, PT ;  /* 0x0000000b0400720b */ /* 0x001fc80003f24000 */
[----:B------:R-:W-:Y:S02]  /*0290*/  FSEL R4, R4, R11, P1 ;  /* 0x0000000b04047208 */ /* 0x000fe40000800000 */
[----:B------:R-:W0:Y:S01]  /*02a0*/  LDS.128 R8, [UR8+0x10] ;  /* 0x00001008ff087984 */ /* 0x000e220008000c00 */
[----:B------:R-:W-:Y:S01]  /*02b0*/  UIADD3 UR8, UPT, UPT, UR8, 0x40, URZ ;  /* 0x0000004008087890 */ /* 0x000fe2000fffe0ff */
[----:B------:R-:W-:-:S04]  /*02c0*/  FSETP.GT.AND P1, PT, R5, R4, PT ;  /* 0x000000040500720b */ /* 0x000fc80003f24000 */
[----:B------:R-:W-:-:S04]  /*02d0*/  FSEL R5, R5, R4, P1 ;  /* 0x0000000405057208 */ /* 0x000fc80000800000 */
[----:B------:R-:W-:-:S04]  /*02e0*/  FSETP.GT.AND P1, PT, R6, R5, PT ;  /* 0x000000050600720b */ /* 0x000fc80003f24000 */
[----:B------:R-:W-:-:S04]  /*02f0*/  FSEL R6, R6, R5, P1 ;  /* 0x0000000506067208 */ /* 0x000fc80000800000 */
[----:B------:R-:W-:-:S04]  /*0300*/  FSETP.GT.AND P1, PT, R7, R6, PT ;  /* 0x000000060700720b */ /* 0x000fc80003f24000 */
[----:B------:R-:W-:-:S04]  /*0310*/  FSEL R7, R7, R6, P1 ;  /* 0x0000000607077208 */ /* 0x000fc80000800000 */
[----:B--2---:R-:W-:-:S04]  /*0320*/  FSETP.GT.AND P1, PT, R12, R7, PT ;  /* 0x000000070c00720b */ /* 0x004fc80003f24000 */
        /* <DEDUP_REMOVED lines=8> */
[----:B------:R-:W-:-:S04]  /*03b0*/  FSEL R8, R8, R15, P1 ;  /* 0x0000000f08087208 */ /* 0x000fc80000800000 */
[----:B------:R-:W-:-:S04]  /*03c0*/  FSETP.GT.AND P1, PT, R9, R8, PT ;  /* 0x000000080900720b */ /* 0x000fc80003f24000 */
[----:B------:R-:W-:-:S04]  /*03d0*/  FSEL R9, R9, R8, P1 ;  /* 0x0000000809097208 */ /* 0x000fc80000800000 */
[----:B------:R-:W-:-:S04]  /*03e0*/  FSETP.GT.AND P1, PT, R10, R9, PT ;  /* 0x000000090a00720b */ /* 0x000fc80003f24000 */
[----:B------:R-:W-:-:S04]  /*03f0*/  FSEL R10, R10, R9, P1 ;  /* 0x000000090a0a7208 */ /* 0x000fc80000800000 */
[----:B------:R-:W-:-:S04]  /*0400*/  FSETP.GT.AND P1, PT, R11, R10, PT ;  /* 0x0000000a0b00720b */ /* 0x000fc80003f24000 */
[----:B------:R-:W-:Y:S01]  /*0410*/  FSEL R3, R11, R10, P1 ;  /* 0x0000000a0b037208 */ /* 0x000fe20000800000 */
[----:B------:R-:W-:Y:S08]  /*0420*/  BRA.U UP2, `(.L_x_2) ;  /* 0xfffffffd02607547 */ /* 0x000ff0000b83ffff */
.L_x_1:
[----:B------:R-:W-:Y:S05]  /*0430*/  BRA.U !UP1, `(.L_x_0) ;  /* 0x0000000109c87547 */ /* 0x000fea000b800000 */
[----:B------:R-:W-:Y:S02]  /*0440*/  UISETP.GE.U32.AND UP1, UPT, UR6, 0x8, UPT ;  /* 0x000000080600788c */ /* 0x000fe4000bf26070 */
[----:B------:R-:W-:-:S04]  /*0450*/  ULOP3.LUT UR8, UR7, 0x7, URZ, 0xc0, !UPT ;  /* 0x0000000707087892 */ /* 0x000fc8000f8ec0ff */
[----:B------:R-:W-:-:S03]  /*0460*/  UISETP.NE.AND UP2, UPT, UR8, URZ, UPT ;  /* 0x000000ff0800728c */ /* 0x000fc6000bf45270 */
[----:B------:R-:W-:Y:S08]  /*0470*/  BRA.U !UP1, `(.L_x_3) ;  /* 0x0000000109507547 */ /* 0x000ff0000b800000 */
[----:B------:R-:W-:Y:S02]  /*0480*/  ULEA UR6, UR4, UR5, 0x2 ;  /* 0x0000000504067291 */ /* 0x000fe4000f8e10ff */
[----:B------:R-:W-:-:S07]  /*0490*/  UIADD3 UR4, UPT, UPT, UR4, 0x8, URZ ;  /* 0x0000000804047890 */ /* 0x000fce000fffe0ff */
[----:B------:R-:W1:Y:S04]  /*04a0*/  LDS.128 R8, [UR6] ;  /* 0x00000006ff087984 */ /* 0x000e680008000c00 */
[----:B0-----:R-:W0:Y:S01]  /*04b0*/  LDS.128 R4, [UR6+0x10] ;  /* 0x00001006ff047984 */ /* 0x001e220008000c00 */
        /* <DEDUP_REMOVED lines=15> */
[----:B------:R-:W-:-:S09]  /*05b0*/  FSEL R3, R7, R6, P1 ;  /* 0x0000000607037208 */ /* 0x000fd20000800000 */
.L_x_3:
[----:B------:R-:W-:Y:S05]  /*05c0*/  BRA.U !UP2, `(.L_x_0) ;  /* 0x000000010a647547 */ /* 0x000fea000b800000 */
[----:B------:R-:W-:Y:S02]  /*05d0*/  UISETP.GE.U32.AND UP1, UPT, UR8, 0x4, UPT ;  /* 0x000000040800788c */ /* 0x000fe4000bf26070 */
[----:B------:R-:W-:-:S04]  /*05e0*/  ULOP3.LUT UR6, UR7, 0x3, URZ, 0xc0, !UPT ;  /* 0x0000000307067892 */ /* 0x000fc8000f8ec0ff */
[----:B------:R-:W-:-:S03]  /*05f0*/  UISETP.NE.AND UP2, UPT, UR6, URZ, UPT ;  /* 0x000000ff0600728c */ /* 0x000fc6000bf45270 */
[----:B------:R-:W-:Y:S08]  /*0600*/  BRA.U !UP1, `(.L_x_4) ;  /* 0x00000001092c7547 */ /* 0x000ff0000b800000 */
[----:B------:R-:W-:Y:S02]  /*0610*/  ULEA UR8, UR4, UR5, 0x2 ;  /* 0x0000000504087291 */ /* 0x000fe4000f8e10ff */
[----:B------:R-:W-:-:S07]  /*0620*/  UIADD3 UR4, UPT, UPT, UR4, 0x4, URZ ;  /* 0x0000000404047890 */ /* 0x000fce000fffe0ff */
[----:B0-----:R-:W0:Y:S02]  /*0630*/  LDS.128 R4, [UR8] ;  /* 0x00000008ff047984 */ /* 0x001e240008000c00 */
        /* <DEDUP_REMOVED lines=8> */
.L_x_4:
[----:B------:R-:W-:Y:S05]  /*06c0*/  BRA.U !UP2, `(.L_x_0) ;  /* 0x000000010a247547 */ /* 0x000fea000b800000 */
[----:B------:R-:W-:Y:S02]  /*06d0*/  ULEA UR4, UR4, UR5, 0x2 ;  /* 0x0000000504047291 */ /* 0x000fe4000f8e10ff */
[----:B------:R-:W-:-:S12]  /*06e0*/  UIADD3 UR6, UPT, UPT, -UR6, URZ, URZ ;  /* 0x000000ff06067290 */ /* 0x000fd8000fffe1ff */
.L_x_5:
[----:B------:R-:W1:Y:S01]  /*06f0*/  LDS R4, [UR4] ;  /* 0x00000004ff047984 */ /* 0x000e620008000800 */
[----:B------:R-:W-:Y:S02]  /*0700*/  UIADD3 UR6, UPT, UPT, UR6, 0x1, URZ ;  /* 0x0000000106067890 */ /* 0x000fe4000fffe0ff */
[----:B------:R-:W-:Y:S02]  /*0710*/  UIADD3 UR4, UPT, UPT, UR4, 0x4, URZ ;  /* 0x0000000404047890 */ /* 0x000fe4000fffe0ff */
[----:B------:R-:W-:Y:S01]  /*0720*/  UISETP.NE.AND UP1, UPT, UR6, URZ, UPT ;  /* 0x000000ff0600728c */ /* 0x000fe2000bf25270 */
[----:B-1----:R-:W-:-:S04]  /*0730*/  FSETP.GT.AND P1, PT, R4, R3, PT ;  /* 0x000000030400720b */ /* 0x002fc80003f24000 */
[----:B------:R-:W-:-:S04]  /*0740*/  FSEL R3, R4, R3, P1 ;  /* 0x0000000304037208 */ /* 0x000fc80000800000 */
[----:B------:R-:W-:Y:S05]  /*0750*/  BRA.U UP1, `(.L_x_5) ;  /* 0xfffffffd01e47547 */ /* 0x000fea000b83ffff */
.L_x_0:
[----:B------:R-:W-:Y:S01]  /*0760*/  BAR.SYNC.DEFER_BLOCKING 0x0 ;  /* 0x0000000000007b1d */ /* 0x000fe20000010000 */
[----:B------:R-:W-:-:S05]  /*0770*/  IMAD.MOV.U32 R7, RZ, RZ, RZ ;  /* 0x000000ffff077224 */ /* 0x000fca00078e00ff */
[----:B------:R-:W-:Y:S05]  /*0780*/  BRA.U !UP0, `(.L_x_6) ;  /* 0x0000000508807547 */ /* 0x000fea000b800000 */
[----:B------:R-:W-:Y:S01]  /*0790*/  UISETP.GE.U32.AND UP0, UPT, UR7, 0x4, UPT ;  /* 0x000000040700788c */ /* 0x000fe2000bf06070 */
[----:B------:R-:W-:Y:S01]  /*07a0*/  IMAD.MOV.U32 R7, RZ, RZ, RZ ;  /* 0x000000ffff077224 */ /* 0x000fe200078e00ff */
[----:B------:R-:W-:Y:S01]  /*07b0*/  ULOP3.LUT UR9, UR7, 0x3, URZ, 0xc0, !UPT ;  /* 0x0000000307097892 */ /* 0x000fe2000f8ec0ff */
[----:B------:R-:W-:-:S03]  /*07c0*/  UMOV UR4, URZ ;  /* 0x000000ff00047c82 */ /* 0x000fc60008000000 */
[----:B------:R-:W-:-:S03]  /*07d0*/  UISETP.NE.AND UP1, UPT, UR9, URZ, UPT ;  /* 0x000000ff0900728c */ /* 0x000fc6000bf25270 */
[----:B------:R-:W-:Y:S08]  /*07e0*/  BRA.U !UP0, `(.L_x_7) ;  /* 0x0000000108c07547 */ /* 0x000ff0000b800000 */
[----:B------:R-:W-:Y:S01]  /*07f0*/  ULOP3.LUT UR4, UR7, 0x7ffffffc, URZ, 0xc0, !UPT ;  /* 0x7ffffffc07047892 */ /* 0x000fe2000f8ec0ff */
[----:B------:R-:W-:Y:S01]  /*0800*/  IMAD.MOV.U32 R7, RZ, RZ, RZ ;  /* 0x000000ffff077224 */ /* 0x000fe200078e00ff */
[----:B------:R-:W-:Y:S02]  /*0810*/  UIADD3 UR6, UPT, UPT, UR5, 0x8, URZ ;  /* 0x0000000805067890 */ /* 0x000fe4000fffe0ff */
[----:B------:R-:W-:-:S12]  /*0820*/  UIADD3 UR8, UPT, UPT, -UR4, URZ, URZ ;  /* 0x000000ff04087290 */ /* 0x000fd8000fffe1ff */
.L_x_8:
[----:B------:R-:W1:Y:S01]  /*0830*/  LDS.64 R8, [UR6+-0x8] ;  /* 0xfffff806ff087984 */ /* 0x000e620008000a00 */
[----:B------:R-:W-:Y:S02]  /*0840*/  HFMA2 R15, -RZ, RZ, 0.96630859375, -0.0022525787353515625 ;  /* 0x3bbb989dff0f7431 */ /* 0x000fe400000001ff */
[----:B------:R-:W-:Y:S01]  /*0850*/  IMAD.MOV.U32 R16, RZ, RZ, 0x437c0000 ;  /* 0x437c0000ff107424 */ /* 0x000fe200078e00ff */
[----:B------:R-:W-:Y:S01]  /*0860*/  UIADD3 UR8, UPT, UPT, UR8, 0x4, URZ ;  /* 0x0000000408087890 */ /* 0x000fe2000fffe0ff */
[----:B0-----:R-:W0:Y:S01]  /*0870*/  LDS.64 R4, [UR6] ;  /* 0x00000006ff047984 */ /* 0x001e220008000a00 */
[----:B------:R-:W-:Y:S02]  /*0880*/  UIADD3 UR6, UPT, UPT, UR6, 0x10, URZ ;  /* 0x0000001006067890 */ /* 0x000fe4000fffe0ff */
[----:B------:R-:W-:Y:S01]  /*0890*/  UISETP.NE.AND UP0, UPT, UR8, URZ, UPT ;  /* 0x000000ff0800728c */ /* 0x000fe2000bf05270 */
[----:B-1----:R-:W-:Y:S01]  /*08a0*/  FADD R8, R8, -R3 ;  /* 0x8000000308087221 */ /* 0x002fe20000000000 */
[----:B------:R-:W-:-:S03]  /*08b0*/  FADD R10, -R3, R9 ;  /* 0x00000009030a7221 */ /* 0x000fc60000000100 */
[-C--:B------:R-:W-:Y:S01]  /*08c0*/  FFMA.SAT R6, R8, R15.reuse, 0.5 ;  /* 0x3f00000008067423 */ /* 0x080fe2000000200f */
[-C--:B------:R-:W-:Y:S01]  /*08d0*/  FFMA.SAT R11, R10, R15.reuse, 0.5 ;  /* 0x3f0000000a0b7423 */ /* 0x080fe2000000200f */
[----:B0-----:R-:W-:Y:S02]  /*08e0*/  FADD R12, R4, -R3 ;  /* 0x80000003040c7221 */ /* 0x001fe40000000000 */
[-C--:B------:R-:W-:Y:S01]  /*08f0*/  FFMA.RM R6, R6, R16.reuse, 12582913 ;  /* 0x4b40000106067423 */ /* 0x080fe20000004010 */
[----:B------:R-:W-:Y:S01]  /*0900*/  FFMA.RM R4, R11, R16, 12582913 ;  /* 0x4b4000010b047423 */ /* 0x000fe20000004010 */
[----:B------:R-:W-:Y:S02]  /*0910*/  FFMA.SAT R13, R12, R15, 0.5 ;  /* 0x3f0000000c0d7423 */ /* 0x000fe4000000200f */
[----:B------:R-:W-:Y:S01]  /*0920*/  FADD R9, R6, -12583039 ;  /* 0xcb40007f06097421 */ /* 0x000fe20000000000 */
[----:B------:R-:W-:Y:S01]  /*0930*/  FADD R11, R4, -12583039 ;  /* 0xcb40007f040b7421 */ /* 0x000fe20000000000 */
[----:B------:R-:W-:-:S02]  /*0940*/  IMAD.SHL.U32 R6, R6, 0x800000, RZ ;  /* 0x0080000006067824 */ /* 0x000fc400078e00ff */
[----:B------:R-:W-:Y:S01]  /*0950*/  FFMA R9, R8, 1.4426950216293334961, -R9 ;  /* 0x3fb8aa3b08097823 */ /* 0x000fe20000000809 */
[----:B------:R-:W-:-:S03]  /*0960*/  FFMA R11, R10, 1.4426950216293334961, -R11 ;  /* 0x3fb8aa3b0a0b7823 */ /* 0x000fc6000000080b */
[----:B------:R-:W-:Y:S01]  /*0970*/  FFMA R9, R8, 1.925963033500011079e-08, R9 ;  /* 0x32a5706008097823 */ /* 0x000fe20000000009 */
[----:B------:R-:W-:Y:S01]  /*0980*/  FADD R8, -R3, R5 ;  /* 0x0000000503087221 */ /* 0x000fe20000000100 */
[-C--:B------:R-:W-:Y:S01]  /*0990*/  FFMA.RM R5, R13, R16.reuse, 12582913 ;  /* 0x4b4000010d057423 */ /* 0x080fe20000004010 */
[----:B------:R-:W-:Y:S02]  /*09a0*/  FFMA R11, R10, 1.925963033500011079e-08, R11 ;  /* 0x32a570600a0b7823 */ /* 0x000fe4000000000b */
[----:B------:R-:W-:Y:S01]  /*09b0*/  FFMA.SAT R14, R8, R15, 0.5 ;  /* 0x3f000000080e7423 */ /* 0x000fe2000000200f */
[C---:B------:R-:W-:Y:S01]  /*09c0*/  FADD R13, R5.reuse, -12583039 ;  /* 0xcb40007f050d7421 */ /* 0x040fe20000000000 */
[----:B------:R-:W0:Y:S01]  /*09d0*/  MUFU.EX2 R9, R9 ;  /* 0x0000000900097308 */ /* 0x000e220000000800 */
[----:B------:R-:W-:Y:S02]  /*09e0*/  IMAD.SHL.U32 R5, R5, 0x800000, RZ ;  /* 0x0080000005057824 */ /* 0x000fe400078e00ff */
[----:B------:R-:W-:Y:S01]  /*09f0*/  FFMA.RM R14, R14, R16, 12582913 ;  /* 0x4b4000010e0e7423 */ /* 0x000fe20000004010 */
[----:B------:R-:W-:-:S03]  /*0a00*/  FFMA R13, R12, 1.4426950216293334961, -R13 ;  /* 0x3fb8aa3b0c0d7823 */ /* 0x000fc6000000080d */
[----:B------:R-:W-:Y:S01]  /*0a10*/  FADD R15, R14, -12583039 ;  /* 0xcb40007f0e0f7421 */ /* 0x000fe20000000000 */
[----:B------:R-:W-:Y:S01]  /*0a20*/  FFMA R12, R12, 1.925963033500011079e-08, R13 ;  /* 0x32a570600c0c7823 */ /* 0x000fe2000000000d */
[----:B------:R-:W1:Y:S01]  /*0a30*/  MUFU.EX2 R11, R11 ;  /* 0x0000000b000b7308 */ /* 0x000e620000000800 */
[----:B------:R-:W-:Y:S02]  /*0a40*/  IMAD.SHL.U32 R13, R4, 0x800000, RZ ;  /* 0x00800000040d7824 */ /* 0x000fe400078e00ff */
[----:B------:R-:W-:Y:S01]  /*0a50*/  FFMA R15, R8, 1.4426950216293334961, -R15 ;  /* 0x3fb8aa3b080f7823 */ /* 0x000fe2000000080f */
[----:B------:R-:W-:-:S03]  /*0a60*/  IMAD.SHL.U32 R14, R14, 0x800000, RZ ;  /* 0x008000000e0e7824 */ /* 0x000fc600078e00ff */
[----:B------:R-:W-:Y:S01]  /*0a70*/  FFMA R15, R8, 1.925963033500011079e-08, R15 ;  /* 0x32a57060080f7823 */ /* 0x000fe2000000000f */
[----:B------:R-:W2:Y:S01]  /*0a80*/  MUFU.EX2 R12, R12 ;  /* 0x0000000c000c7308 */ /* 0x000ea20000000800 */
[----:B0-----:R-:W-:-:S07]  /*0a90*/  FFMA R6, R6, R9, R7 ;  /* 0x0000000906067223 */ /* 0x001fce0000000007 */
[----:B------:R-:W0:Y:S01]  /*0aa0*/  MUFU.EX2 R15, R15 ;  /* 0x0000000f000f7308 */ /* 0x000e220000000800 */
[----:B-1----:R-:W-:-:S04]  /*0ab0*/  FFMA R6, R13, R11, R6 ;  /* 0x0000000b0d067223 */ /* 0x002fc80000000006 */
[----:B--2---:R-:W-:-:S04]  /*0ac0*/  FFMA R5, R5, R12, R6 ;  /* 0x0000000c05057223 */ /* 0x004fc80000000006 */
[----:B0-----:R-:W-:Y:S01]  /*0ad0*/  FFMA R7, R14, R15, R5 ;  /* 0x0000000f0e077223 */ /* 0x001fe20000000005 */
[----:B------:R-:W-:Y:S06]  /*0ae0*/  BRA.U UP0, `(.L_x_8) ;  /* 0xfffffffd00507547 */ /* 0x000fec000b83ffff */
.L_x_7:
[----:B------:R-:W-:Y:S05]  /*0af0*/  BRA.U !UP1, `(.L_x_6) ;  /* 0x0000000109a47547 */ /* 0x000fea000b800000 */
[----:B------:R-:W-:Y:S02]  /*0b00*/  UISETP.NE.AND UP0, UPT, UR9, 0x1, UPT ;  /* 0x000000010900788c */ /* 0x000fe4000bf05270 */
[----:B------:R-:W-:-:S04]  /*0b10*/  ULOP3.LUT UR6, UR7, 0x1, URZ, 0xc0, !UPT ;  /* 0x0000000107067892 */ /* 0x000fc8000f8ec0ff */
[----:B------:R-:W-:-:S03]  /*0b20*/  UISETP.NE.U32.AND UP1, UPT, UR6, 0x1, UPT ;  /* 0x000000010600788c */ /* 0x000fc6000bf25070 */
[----:B------:R-:W-:Y:S08]  /*0b30*/  BRA.U !UP0, `(.L_x_9) ;  /* 0x00000001085c7547 */ /* 0x000ff0000b800000 */
[----:B------:R-:W-:Y:S01]  /*0b40*/  ULEA UR6, UR4, UR5, 0x2 ;  /* 0x0000000504067291 */ /* 0x000fe2000f8e10ff */
[----:B------:R-:W-:Y:S01]  /*0b50*/  MOV R9, 0x3bbb989d ;  /* 0x3bbb989d00097802 */ /* 0x000fe20000000f00 */
[----:B------:R-:W-:Y:S01]  /*0b60*/  IMAD.MOV.U32 R10, RZ, RZ, 0x437c0000 ;  /* 0x437c0000ff0a7424 */ /* 0x000fe200078e00ff */
[----:B------:R-:W-:-:S06]  /*0b70*/  UIADD3 UR4, UPT, UPT, UR4, 0x2, URZ ;  /* 0x0000000204047890 */ /* 0x000fcc000fffe0ff */
[----:B0-----:R-:W0:Y:S02]  /*0b80*/  LDS.64 R4, [UR6] ;  /* 0x00000006ff047984 */ /* 0x001e240008000a00 */
[----:B0-----:R-:W-:Y:S01]  /*0b90*/  FADD R4, R4, -R3 ;  /* 0x8000000304047221 */ /* 0x001fe20000000000 */
[----:B------:R-:W-:-:S03]  /*0ba0*/  FADD R8, -R3, R5 ;  /* 0x0000000503087221 */ /* 0x000fc60000000100 */
[-C--:B------:R-:W-:Y:S01]  /*0bb0*/  FFMA.SAT R6, R4, R9.reuse, 0.5 ;  /* 0x3f00000004067423 */ /* 0x080fe20000002009 */
[----:B------:R-:W-:-:S03]  /*0bc0*/  FFMA.SAT R9, R8, R9, 0.5 ;  /* 0x3f00000008097423 */ /* 0x000fc60000002009 */
[-C--:B------:R-:W-:Y:S01]  /*0bd0*/  FFMA.RM R6, R6, R10.reuse, 12582913 ;  /* 0x4b40000106067423 */ /* 0x080fe2000000400a */
[----:B------:R-:W-:-:S03]  /*0be0*/  FFMA.RM R9, R9, R10, 12582913 ;  /* 0x4b40000109097423 */ /* 0x000fc6000000400a */
[C---:B------:R-:W-:Y:S01]  /*0bf0*/  FADD R5, R6.reuse, -12583039 ;  /* 0xcb40007f06057421 */ /* 0x040fe20000000000 */
[C---:B------:R-:W-:Y:S01]  /*0c00*/  FADD R11, R9.reuse, -12583039 ;  /* 0xcb40007f090b7421 */ /* 0x040fe20000000000 */
[----:B------:R-:W-:Y:S02]  /*0c10*/  IMAD.SHL.U32 R6, R6, 0x800000, RZ ;  /* 0x0080000006067824 */ /* 0x000fe400078e00ff */
[----:B------:R-:W-:Y:S01]  /*0c20*/  FFMA R5, R4, 1.4426950216293334961, -R5 ;  /* 0x3fb8aa3b04057823 */ /* 0x000fe20000000805 */
[----:B------:R-:W-:Y:S01]  /*0c30*/  FFMA R11, R8, 1.4426950216293334961, -R11 ;  /* 0x3fb8aa3b080b7823 */ /* 0x000fe2000000080b */
[----:B------:R-:W-:Y:S02]  /*0c40*/  IMAD.SHL.U32 R9, R9, 0x800000, RZ ;  /* 0x0080000009097824 */ /* 0x000fe400078e00ff */
[----:B------:R-:W-:Y:S01]  /*0c50*/  FFMA R5, R4, 1.925963033500011079e-08, R5 ;  /* 0x32a5706004057823 */ /* 0x000fe20000000005 */
[----:B------:R-:W-:-:S05]  /*0c60*/  FFMA R11, R8, 1.925963033500011079e-08, R11 ;  /* 0x32a57060080b7823 */ /* 0x000fca000000000b */
[----:B------:R-:W0:Y:S08]  /*0c70*/  MUFU.EX2 R5, R5 ;  /* 0x0000000500057308 */ /* 0x000e300000000800 */
[----:B------:R-:W1:Y:S01]  /*0c80*/  MUFU.EX2 R11, R11 ;  /* 0x0000000b000b7308 */ /* 0x000e620000000800 */
[----:B0-----:R-:W-:-:S04]  /*0c90*/  FFMA R6, R6, R5, R7 ;  /* 0x0000000506067223 */ /* 0x001fc80000000007 */
[----:B-1----:R-:W-:-:S07]  /*0ca0*/  FFMA R7, R9, R11, R6 ;  /* 0x0000000b09077223 */ /* 0x002fce0000000006 */
.L_x_9:
[----:B------:R-:W-:Y:S05]  /*0cb0*/  BRA.U UP1, `(.L_x_6) ;  /* 0x0000000101347547 */ /* 0x000fea000b800000 */
[----:B------:R-:W-:Y:S01]  /*0cc0*/  ULEA UR4, UR4, UR5, 0x2 ;  /* 0x0000000504047291 */ /* 0x000fe2000f8e10ff */
[----:B0-----:R-:W-:Y:S02]  /*0cd0*/  IMAD.MOV.U32 R5, RZ, RZ, 0x3bbb989d ;  /* 0x3bbb989dff057424 */ /* 0x001fe400078e00ff */
[----:B------:R-:W-:-:S06]  /*0ce0*/  IMAD.MOV.U32 R6, RZ, RZ, 0x437c0000 ;  /* 0x437c0000ff067424 */ /* 0x000fcc00078e00ff */
[----:B------:R-:W0:Y:S02]  /*0cf0*/  LDS R4, [UR4] ;  /* 0x00000004ff047984 */ /* 0x000e240008000800 */
[----:B0-----:R-:W-:-:S04]  /*0d00*/  FADD R4, R4, -R3 ;  /* 0x8000000304047221 */ /* 0x001fc80000000000 */
[----:B------:R-:W-:-:S04]  /*0d10*/  FFMA.SAT R5, R4, R5, 0.5 ;  /* 0x3f00000004057423 */ /* 0x000fc80000002005 */
[----:B------:R-:W-:-:S04]  /*0d20*/  FFMA.RM R5, R5, R6, 12582913 ;  /* 0x4b40000105057423 */ /* 0x000fc80000004006 */
[----:B------:R-:W-:-:S04]  /*0d30*/  FADD R9, R5, -12583039 ;  /* 0xcb40007f05097421 */ /* 0x000fc80000000000 */
[----:B------:R-:W-:-:S04]  /*0d40*/  FFMA R9, R4, 1.4426950216293334961, -R9 ;  /* 0x3fb8aa3b04097823 */ /* 0x000fc80000000809 */
[----:B------:R-:W-:Y:S01]  /*0d50*/  FFMA R9, R4, 1.925963033500011079e-08, R9 ;  /* 0x32a5706004097823 */ /* 0x000fe20000000009 */
[----:B------:R-:W-:-:S05]  /*0d60*/  SHF.L.U32 R4, R5, 0x17, RZ ;  /* 0x0000001705047819 */ /* 0x000fca00000006ff */
[----:B------:R-:W0:Y:S02]  /*0d70*/  MUFU.EX2 R9, R9 ;  /* 0x0000000900097308 */ /* 0x000e240000000800 */
[----:B0-----:R-:W-:-:S07]  /*0d80*/  FFMA R7, R4, R9, R7 ;  /* 0x0000000904077223 */ /* 0x001fce0000000007 */
.L_x_6:
[----:B------:R-:W-:Y:S06]  /*0d90*/  BAR.SYNC.DEFER_BLOCKING 0x0 ;  /* 0x0000000000007b1d */ /* 0x000fec0000010000 */
[----:B------:R-:W-:Y:S05]  /*0da0*/  @P0 EXIT ;  /* 0x000000000000094d */ /* 0x000fea0003800000 */
[----:B0-----:R-:W0:Y:S01]  /*0db0*/  LDS R0, [R0] ;  /* 0x0000000000007984 */ /* 0x001e220000000800 */
[----:B------:R-:W-:Y:S01]  /*0dc0*/  IMAD.MOV.U32 R4, RZ, RZ, 0x3bbb989d ;  /* 0x3bbb989dff047424 */ /* 0x000fe200078e00ff */
[----:B------:R-:W1:Y:S01]  /*0dd0*/  MUFU.RCP R8, R7 ;  /* 0x0000000700087308 */ /* 0x000e620000001000 */
[----:B------:R-:W-:Y:S01]  /*0de0*/  IMAD.MOV.U32 R5, RZ, RZ, 0x437c0000 ;  /* 0x437c0000ff057424 */ /* 0x000fe200078e00ff */
[----:B------:R-:W-:Y:S01]  /*0df0*/  BSSY.RECONVERGENT B0, `(.L_x_10) ;  /* 0x0000015000007945 */ /* 0x000fe20003800200 */
[----:B0-----:R-:W-:-:S04]  /*0e00*/  FADD R3, R0, -R3 ;  /* 0x8000000300037221 */ /* 0x001fc80000000000 */
[----:B------:R-:W-:-:S04]  /*0e10*/  FFMA.SAT R4, R3, R4, 0.5 ;  /* 0x3f00000003047423 */ /* 0x000fc80000002004 */
[----:B------:R-:W-:Y:S01]  /*0e20*/  FFMA.RM R4, R4, R5, 12582913 ;  /* 0x4b40000104047423 */ /* 0x000fe20000004005 */
[----:B-1----:R-:W-:-:S03]  /*0e30*/  FFMA R5, R8, -R7, 1 ;  /* 0x3f80000008057423 */ /* 0x002fc60000000807 */
[C---:B------:R-:W-:Y:S01]  /*0e40*/  FADD R6, R4.reuse, -12583039 ;  /* 0xcb40007f04067421 */ /* 0x040fe20000000000 */
[----:B------:R-:W-:Y:S02]  /*0e50*/  IMAD.SHL.U32 R0, R4, 0x800000, RZ ;  /* 0x0080000004007824 */ /* 0x000fe400078e00ff */
[----:B------:R-:W-:Y:S01]  /*0e60*/  FFMA R5, R8, R5, R8 ;  /* 0x0000000508057223 */ /* 0x000fe20000000008 */
[----:B------:R-:W-:-:S04]  /*0e70*/  FFMA R6, R3, 1.4426950216293334961, -R6 ;  /* 0x3fb8aa3b03067823 */ /* 0x000fc80000000806 */
[----:B------:R-:W-:-:S04]  /*0e80*/  FFMA R6, R3, 1.925963033500011079e-08, R6 ;  /* 0x32a5706003067823 */ /* 0x000fc80000000006 */
[----:B------:R-:W0:Y:S02]  /*0e90*/  MUFU.EX2 R3, R6 ;  /* 0x0000000600037308 */ /* 0x000e240000000800 */
[----:B0-----:R-:W-:-:S06]  /*0ea0*/  FMUL R0, R0, R3 ;  /* 0x0000000300007220 */ /* 0x001fcc0000400000 */
[----:B------:R-:W0:Y:S01]  /*0eb0*/  FCHK P0, R0, R7 ;  /* 0x0000000700007302 */ /* 0x000e220000000000 */
[----:B------:R-:W-:-:S04]  /*0ec0*/  FFMA R4, R0, R5, RZ ;  /* 0x0000000500047223 */ /* 0x000fc800000000ff */
[----:B------:R-:W-:-:S04]  /*0ed0*/  FFMA R3, R4, -R7, R0 ;  /* 0x8000000704037223 */ /* 0x000fc80000000000 */
[----:B------:R-:W-:Y:S01]  /*0ee0*/  FFMA R9, R5, R3, R4 ;  /* 0x0000000305097223 */ /* 0x000fe20000000004 */
[----:B0-----:R-:W-:Y:S06]  /*0ef0*/  @!P0 BRA `(.L_x_11) ;  /* 0x0000000000108947 */ /* 0x001fec0003800000 */
[----:B------:R-:W-:Y:S01]  /*0f00*/  IMAD.MOV.U32 R3, RZ, RZ, R7 ;  /* 0x000000ffff037224 */ /* 0x000fe200078e0007 */
[----:B------:R-:W-:-:S07]  /*0f10*/  MOV R4, 0xf30 ;  /* 0x00000f3000047802 */ /* 0x000fce0000000f00 */
[----:B------:R-:W-:Y:S05]  /*0f20*/  CALL.REL.NOINC `($__internal_0_$__cuda_sm3x_div_rn_noftz_f32_slowpath) ;  /* 0x0000000000187944 */ /* 0x000fea0003c00000 */
[----:B------:R-:W-:-:S07]  /*0f30*/  IMAD.MOV.U32 R9, RZ, RZ, R0 ;  /* 0x000000ffff097224 */ /* 0x000fce00078e0000 */
.L_x_11:
[----:B------:R-:W-:Y:S05]  /*0f40*/  BSYNC.RECONVERGENT B0 ;  /* 0x0000000000007941 */ /* 0x000fea0003800200 */
.L_x_10:
[----:B------:R-:W0:Y:S02]  /*0f50*/  LDC.64 R4, c[0x0][0x388] ;  /* 0x0000e200ff047b82 */ /* 0x000e240000000a00 */
[----:B0-----:R-:W-:-:S05]  /*0f60*/  IMAD.WIDE.U32 R2, R2, 0x4, R4 ;  /* 0x0000000402027825 */ /* 0x001fca00078e0004 */
[----:B------:R-:W-:Y:S01]  /*0f70*/  STG.E desc[UR10][R2.64], R9 ;  /* 0x0000000902007986 */ /* 0x000fe2000c10190a */
[----:B------:R-:W-:Y:S05]  /*0f80*/  EXIT ;  /* 0x000000000000794d */ /* 0x000fea0003800000 */
        .weak           $__internal_0_$__cuda_sm3x_div_rn_noftz_f32_slowpath
        .type           $__internal_0_$__cuda_sm3x_div_rn_noftz_f32_slowpath,@function
        .size           $__internal_0_$__cuda_sm3x_div_rn_noftz_f32_slowpath,(.L_x_39 - $__internal_0_$__cuda_sm3x_div_rn_noftz_f32_slowpath)
$__internal_0_$__cuda_sm3x_div_rn_noftz_f32_slowpath:
[----:B------:R-:W-:Y:S01]  /*0f90*/  SHF.R.U32.HI R6, RZ, 0x17, R3 ;  /* 0x00000017ff067819 */ /* 0x000fe20000011603 */
[----:B------:R-:W-:Y:S01]  /*0fa0*/  BSSY.RECONVERGENT B1, `(.L_x_12) ;  /* 0x0000063000017945 */ /* 0x000fe20003800200 */
[--C-:B------:R-:W-:Y:S02]  /*0fb0*/  SHF.R.U32.HI R5, RZ, 0x17, R0.reuse ;  /* 0x00000017ff057819 */ /* 0x100fe40000011600 */
[----:B------:R-:W-:Y:S02]  /*0fc0*/  LOP3.LUT R11, R6, 0xff, RZ, 0xc0, !PT ;  /* 0x000000ff060b7812 */ /* 0x000fe400078ec0ff */
[----:B------:R-:W-:Y:S01]  /*0fd0*/  LOP3.LUT R8, R5, 0xff, RZ, 0xc0, !PT ;  /* 0x000000ff05087812 */ /* 0x000fe200078ec0ff */
[----:B------:R-:W-:Y:S01]  /*0fe0*/  IMAD.MOV.U32 R5, RZ, RZ, R0 ;  /* 0x000000ffff057224 */ /* 0x000fe200078e0000 */
[----:B------:R-:W-:-:S03]  /*0ff0*/  IADD3 R9, PT, PT, R11, -0x1, RZ ;  /* 0xffffffff0b097810 */ /* 0x000fc60007ffe0ff */
[----:B------:R-:W-:Y:S01]  /*1000*/  VIADD R7, R8, 0xffffffff ;  /* 0xffffffff08077836 */ /* 0x000fe20000000000 */
[----:B------:R-:W-:-:S04]  /*1010*/  ISETP.GT.U32.AND P0, PT, R9, 0xfd, PT ;  /* 0x000000fd0900780c */ /* 0x000fc80003f04070 */
[----:B------:R-:W-:-:S13]  /*1020*/  ISETP.GT.U32.OR P0, PT, R7, 0xfd, P0 ;  /* 0x000000fd0700780c */ /* 0x000fda0000704470 */
[----:B------:R-:W-:Y:S01]  /*1030*/  @!P0 IMAD.MOV.U32 R6, RZ, RZ, RZ ;  /* 0x000000ffff068224 */ /* 0x000fe200078e00ff */
[----:B------:R-:W-:Y:S06]  /*1040*/  @!P0 BRA `(.L_x_13) ;  /* 0x00000000005c8947 */ /* 0x000fec0003800000 */
[----:B------:R-:W-:Y:S02]  /*1050*/  FSETP.GTU.FTZ.AND P1, PT, |R3|, +INF , PT ;  /* 0x7f8000000300780b */ /* 0x000fe40003f3c200 */
[----:B------:R-:W-:-:S04]  /*1060*/  FSETP.GTU.FTZ.AND P0, PT, |R0|, +INF , PT ;  /* 0x7f8000000000780b */ /* 0x000fc80003f1c200 */
[----:B------:R-:W-:-:S13]  /*1070*/  PLOP3.LUT P0, PT, P0, P1, PT, 0xf8, 0x8f ;  /* 0x00000000008f781c */ /* 0x000fda0000703f70 */
[----:B------:R-:W-:Y:S05]  /*1080*/  @P0 BRA `(.L_x_14) ;  /* 0x00000004004c0947 */ /* 0x000fea0003800000 */
[----:B------:R-:W-:-:S13]  /*1090*/  LOP3.LUT P0, RZ, R3, 0x7fffffff, R5, 0xc8, !PT ;  /* 0x7fffffff03ff7812 */ /* 0x000fda000780c805 */
[----:B------:R-:W-:Y:S05]  /*10a0*/  @!P0 BRA `(.L_x_15) ;  /* 0x00000004003c8947 */ /* 0x000fea0003800000 */
[C---:B------:R-:W-:Y:S02]  /*10b0*/  FSETP.NEU.FTZ.AND P2, PT, |R0|.reuse, +INF , PT ;  /* 0x7f8000000000780b */ /* 0x040fe40003f5d200 */
[----:B------:R-:W-:Y:S02]  /*10c0*/  FSETP.NEU.FTZ.AND P1, PT, |R3|, +INF , PT ;  /* 0x7f8000000300780b */ /* 0x000fe40003f3d200 */
[----:B------:R-:W-:-:S11]  /*10d0*/  FSETP.NEU.FTZ.AND P0, PT, |R0|, +INF , PT ;  /* 0x7f8000000000780b */ /* 0x000fd60003f1d200 */
[----:B------:R-:W-:Y:S05]  /*10e0*/  @!P1 BRA !P2, `(.L_x_15) ;  /* 0x00000004002c9947 */ /* 0x000fea0005000000 */
[----:B------:R-:W-:-:S04]  /*10f0*/  LOP3.LUT P2, RZ, R5, 0x7fffffff, RZ, 0xc0, !PT ;  /* 0x7fffffff05ff7812 */ /* 0x000fc8000784c0ff */
[----:B------:R-:W-:-:S13]  /*1100*/  PLOP3.LUT P1, PT, P1, P2, PT, 0x2f, 0xf2 ;  /* 0x0000000000f2781c */ /* 0x000fda0000f24577 */
[----:B------:R-:W-:Y:S05]  /*1110*/  @P1 BRA `(.L_x_16) ;  /* 0x0000000400181947 */ /* 0x000fea0003800000 */
[----:B------:R-:W-:-:S04]  /*1120*/  LOP3.LUT P1, RZ, R3, 0x7fffffff, RZ, 0xc0, !PT ;  /* 0x7fffffff03ff7812 */ /* 0x000fc8000782c0ff */
[----:B------:R-:W-:-:S13]  /*1130*/  PLOP3.LUT P0, PT, P0, P1, PT, 0x2f, 0xf2 ;  /* 0x0000000000f2781c */ /* 0x000fda0000702577 */
[----:B------:R-:W-:Y:S05]  /*1140*/  @P0 BRA `(.L_x_17) ;  /* 0x0000000400000947 */ /* 0x000fea0003800000 */
[----:B------:R-:W-:Y:S02]  /*1150*/  ISETP.GE.AND P0, PT, R7, RZ, PT ;  /* 0x000000ff0700720c */ /* 0x000fe40003f06270 */
[----:B------:R-:W-:-:S11]  /*1160*/  ISETP.GE.AND P1, PT, R9, RZ, PT ;  /* 0x000000ff0900720c */ /* 0x000fd60003f26270 */
[----:B------:R-:W-:Y:S02]  /*1170*/  @P0 IMAD.MOV.U32 R6, RZ, RZ, RZ ;  /* 0x000000ffff060224 */ /* 0x000fe400078e00ff */
[----:B------:R-:W-:Y:S01]  /*1180*/  @!P0 FFMA R5, R0, 1.84467440737095516160e+19, RZ ;  /* 0x5f80000000058823 */ /* 0x000fe200000000ff */
[----:B------:R-:W-:Y:S02]  /*1190*/  @!P0 IMAD.MOV.U32 R6, RZ, RZ, -0x40 ;  /* 0xffffffc0ff068424 */ /* 0x000fe400078e00ff */
[----:B------:R-:W-:-:S03]  /*11a0*/  @!P1 FFMA R3, R3, 1.84467440737095516160e+19, RZ ;  /* 0x5f80000003039823 */ /* 0x000fc600000000ff */
[----:B------:R-:W-:-:S07]  /*11b0*/  @!P1 IADD3 R6, PT, PT, R6, 0x40, RZ ;  /* 0x0000004006069810 */ /* 0x000fce0007ffe0ff */
.L_x_13:
[----:B------:R-:W-:Y:S01]  /*11c0*/  LEA R0, R11, 0xc0800000, 0x17 ;  /* 0xc08000000b007811 */ /* 0x000fe200078eb8ff */
[----:B------:R-:W-:Y:S01]  /*11d0*/  VIADD R8, R8, 0xffffff81 ;  /* 0xffffff8108087836 */ /* 0x000fe20000000000 */
[----:B------:R-:W-:Y:S03]  /*11e0*/  BSSY.RECONVERGENT B2, `(.L_x_18) ;  /* 0x0000035000027945 */ /* 0x000fe60003800200 */
[----:B------:R-:W-:Y:S02]  /*11f0*/  IMAD.IADD R3, R3, 0x1, -R0 ;  /* 0x0000000103037824 */ /* 0x000fe400078e0a00 */
[----:B------:R-:W-:Y:S02]  /*1200*/  IMAD R0, R8, -0x800000, R5 ;  /* 0xff80000008007824 */ /* 0x000fe400078e0205 */
[----:B------:R-:W0:Y:S01]  /*1210*/  MUFU.RCP R7, R3 ;  /* 0x0000000300077308 */ /* 0x000e220000001000 */
[----:B------:R-:W-:-:S04]  /*1220*/  FADD.FTZ R9, -R3, -RZ ;  /* 0x800000ff03097221 */ /* 0x000fc80000010100 */
[----:B0-----:R-:W-:-:S04]  /*1230*/  FFMA R10, R7, R9, 1 ;  /* 0x3f800000070a7423 */ /* 0x001fc80000000009 */
[----:B------:R-:W-:-:S04]  /*1240*/  FFMA R12, R7, R10, R7 ;  /* 0x0000000a070c7223 */ /* 0x000fc80000000007 */
[----:B------:R-:W-:-:S04]  /*1250*/  FFMA R5, R0, R12, RZ ;  /* 0x0000000c00057223 */ /* 0x000fc800000000ff */
[----:B------:R-:W-:-:S04]  /*1260*/  FFMA R10, R9, R5, R0 ;  /* 0x00000005090a7223 */ /* 0x000fc80000000000 */
[----:B------:R-:W-:Y:S01]  /*1270*/  FFMA R7, R12, R10, R5 ;  /* 0x0000000a0c077223 */ /* 0x000fe20000000005 */
[----:B------:R-:W-:-:S03]  /*1280*/  IADD3 R5, PT, PT, R8, 0x7f, -R11 ;  /* 0x0000007f08057810 */ /* 0x000fc60007ffe80b */
[----:B------:R-:W-:Y:S02]  /*1290*/  FFMA R10, R9, R7, R0 ;  /* 0x00000007090a7223 */ /* 0x000fe40000000000 */
[----:B------:R-:W-:Y:S02]  /*12a0*/  IMAD.IADD R5, R5, 0x1, R6 ;  /* 0x0000000105057824 */ /* 0x000fe400078e0206 */
[----:B------:R-:W-:-:S05]  /*12b0*/  FFMA R0, R12, R10, R7 ;  /* 0x0000000a0c007223 */ /* 0x000fca0000000007 */
[----:B------:R-:W-:-:S04]  /*12c0*/  SHF.R.U32.HI R3, RZ, 0x17, R0 ;  /* 0x00000017ff037819 */ /* 0x000fc80000011600 */
[----:B------:R-:W-:-:S05]  /*12d0*/  LOP3.LUT R3, R3, 0xff, RZ, 0xc0, !PT ;  /* 0x000000ff03037812 */ /* 0x000fca00078ec0ff */
[----:B------:R-:W-:-:S04]  /*12e0*/  IMAD.IADD R9, R3, 0x1, R5 ;  /* 0x0000000103097824 */ /* 0x000fc800078e0205 */
[----:B------:R-:W-:-:S05]  /*12f0*/  VIADD R3, R9, 0xffffffff ;  /* 0xffffffff09037836 */ /* 0x000fca0000000000 */
[----:B------:R-:W-:-:S13]  /*1300*/  ISETP.GE.U32.AND P0, PT, R3, 0xfe, PT ;  /* 0x000000fe0300780c */ /* 0x000fda0003f06070 */
[----:B------:R-:W-:Y:S05]  /*1310*/  @!P0 BRA `(.L_x_19) ;  /* 0x0000000000808947 */ /* 0x000fea0003800000 */
[----:B------:R-:W-:-:S13]  /*1320*/  ISETP.GT.AND P0, PT, R9, 0xfe, PT ;  /* 0x000000fe0900780c */ /* 0x000fda0003f04270 */
[----:B------:R-:W-:Y:S05]  /*1330*/  @P0 BRA `(.L_x_20) ;  /* 0x00000000006c0947 */ /* 0x000fea0003800000 */
[----:B------:R-:W-:-:S13]  /*1340*/  ISETP.GE.AND P0, PT, R9, 0x1, PT ;  /* 0x000000010900780c */ /* 0x000fda0003f06270 */
[----:B------:R-:W-:Y:S05]  /*1350*/  @P0 BRA `(.L_x_21) ;  /* 0x0000000000740947 */ /* 0x000fea0003800000 */
[----:B------:R-:W-:Y:S02]  /*1360*/  ISETP.GE.AND P0, PT, R9, -0x18, PT ;  /* 0xffffffe80900780c */ /* 0x000fe40003f06270 */
[----:B------:R-:W-:-:S11]  /*1370*/  LOP3.LUT R0, R0, 0x80000000, RZ, 0xc0, !PT ;  /* 0x8000000000007812 */ /* 0x000fd600078ec0ff */
[----:B------:R-:W-:Y:S05]  /*1380*/  @!P0 BRA `(.L_x_21) ;  /* 0x0000000000688947 */ /* 0x000fea0003800000 */
[CCC-:B------:R-:W-:Y:S01]  /*1390*/  FFMA.RZ R3, R12.reuse, R10.reuse, R7.reuse ;  /* 0x0000000a0c037223 */ /* 0x1c0fe2000000c007 */
[C---:B------:R-:W-:Y:S01]  /*13a0*/  IADD3 R8, PT, PT, R9.reuse, 0x20, RZ ;  /* 0x0000002009087810 */ /* 0x040fe20007ffe0ff */
[CCC-:B------:R-:W-:Y:S01]  /*13b0*/  FFMA.RM R6, R12.reuse, R10.reuse, R7.reuse ;  /* 0x0000000a0c067223 */ /* 0x1c0fe20000004007 */
[----:B------:R-:W-:Y:S02]  /*13c0*/  ISETP.NE.AND P2, PT, R9, RZ, PT ;  /* 0x000000ff0900720c */ /* 0x000fe40003f45270 */
[----:B------:R-:W-:Y:S01]  /*13d0*/  LOP3.LUT R5, R3, 0x7fffff, RZ, 0xc0, !PT ;  /* 0x007fffff03057812 */ /* 0x000fe200078ec0ff */
[----:B------:R-:W-:Y:S01]  /*13e0*/  FFMA.RP R3, R12, R10, R7 ;  /* 0x0000000a0c037223 */ /* 0x000fe20000008007 */
[----:B------:R-:W-:Y:S01]  /*13f0*/  IMAD.MOV R7, RZ, RZ, -R9 ;  /* 0x000000ffff077224 */ /* 0x000fe200078e0a09 */
[----:B------:R-:W-:Y:S02]  /*1400*/  ISETP.NE.AND P1, PT, R9, RZ, PT ;  /* 0x000000ff0900720c */ /* 0x000fe40003f25270 */
[----:B------:R-:W-:-:S02]  /*1410*/  LOP3.LUT R5, R5, 0x800000, RZ, 0xfc, !PT ;  /* 0x0080000005057812 */ /* 0x000fc400078efcff */
[----:B------:R-:W-:Y:S02]  /*1420*/  FSETP.NEU.FTZ.AND P0, PT, R3, R6, PT ;  /* 0x000000060300720b */ /* 0x000fe40003f1d000 */
[----:B------:R-:W-:Y:S02]  /*1430*/  SHF.L.U32 R8, R5, R8, RZ ;  /* 0x0000000805087219 */ /* 0x000fe400000006ff */
[----:B------:R-:W-:Y:S02]  /*1440*/  SEL R6, R7, RZ, P2 ;  /* 0x000000ff07067207 */ /* 0x000fe40001000000 */
[----:B------:R-:W-:Y:S02]  /*1450*/  ISETP.NE.AND P1, PT, R8, RZ, P1 ;  /* 0x000000ff0800720c */ /* 0x000fe40000f25270 */
[----:B------:R-:W-:Y:S02]  /*1460*/  SHF.R.U32.HI R6, RZ, R6, R5 ;  /* 0x00000006ff067219 */ /* 0x000fe40000011605 */
[----:B------:R-:W-:-:S02]  /*1470*/  PLOP3.LUT P0, PT, P0, P1, PT, 0xf8, 0x8f ;  /* 0x00000000008f781c */ /* 0x000fc40000703f70 */
[----:B------:R-:W-:Y:S02]  /*1480*/  SHF.R.U32.HI R8, RZ, 0x1, R6 ;  /* 0x00000001ff087819 */ /* 0x000fe40000011606 */
[----:B------:R-:W-:-:S04]  /*1490*/  SEL R3, RZ, 0x1, !P0 ;  /* 0x00000001ff037807 */ /* 0x000fc80004000000 */
[----:B------:R-:W-:-:S04]  /*14a0*/  LOP3.LUT R3, R3, 0x1, R8, 0xf8, !PT ;  /* 0x0000000103037812 */ /* 0x000fc800078ef808 */
[----:B------:R-:W-:-:S05]  /*14b0*/  LOP3.LUT R3, R3, R6, RZ, 0xc0, !PT ;  /* 0x0000000603037212 */ /* 0x000fca00078ec0ff */
[----:B------:R-:W-:-:S05]  /*14c0*/  IMAD.IADD R3, R8, 0x1, R3 ;  /* 0x0000000108037824 */ /* 0x000fca00078e0203 */
[----:B------:R-:W-:Y:S01]  /*14d0*/  LOP3.LUT R0, R3, R0, RZ, 0xfc, !PT ;  /* 0x0000000003007212 */ /* 0x000fe200078efcff */
[----:B------:R-:W-:Y:S06]  /*14e0*/  BRA `(.L_x_21) ;  /* 0x0000000000107947 */ /* 0x000fec0003800000 */
.L_x_20:
[----:B------:R-:W-:-:S04]  /*14f0*/  LOP3.LUT R0, R0, 0x80000000, RZ, 0xc0, !PT ;  /* 0x8000000000007812 */ /* 0x000fc800078ec0ff */
[----:B------:R-:W-:Y:S01]  /*1500*/  LOP3.LUT R0, R0, 0x7f800000, RZ, 0xfc, !PT ;  /* 0x7f80000000007812 */ /* 0x000fe200078efcff */
[----:B------:R-:W-:Y:S06]  /*1510*/  BRA `(.L_x_21) ;  /* 0x0000000000047947 */ /* 0x000fec0003800000 */
.L_x_19:
[----:B------:R-:W-:-:S07]  /*1520*/  IMAD R0, R5, 0x800000, R0 ;  /* 0x0080000005007824 */ /* 0x000fce00078e0200 */
.L_x_21:
[----:B------:R-:W-:Y:S05]  /*1530*/  BSYNC.RECONVERGENT B2 ;  /* 0x0000000000027941 */ /* 0x000fea0003800200 */
.L_x_18:
[----:B------:R-:W-:Y:S05]  /*1540*/  BRA `(.L_x_22) ;  /* 0x0000000000207947 */ /* 0x000fea0003800000 */
.L_x_17:
[----:B------:R-:W-:-:S04]  /*1550*/  LOP3.LUT R0, R3, 0x80000000, R5, 0x48, !PT ;  /* 0x8000000003007812 */ /* 0x000fc800078e4805 */
[----:B------:R-:W-:Y:S01]  /*1560*/  LOP3.LUT R0, R0, 0x7f800000, RZ, 0xfc, !PT ;  /* 0x7f80000000007812 */ /* 0x000fe200078efcff */
[----:B------:R-:W-:Y:S06]  /*1570*/  BRA `(.L_x_22) ;  /* 0x0000000000147947 */ /* 0x000fec0003800000 */
.L_x_16:
[----:B------:R-:W-:Y:S01]  /*1580*/  LOP3.LUT R0, R3, 0x80000000, R5, 0x48, !PT ;  /* 0x8000000003007812 */ /* 0x000fe200078e4805 */
[----:B------:R-:W-:Y:S06]  /*1590*/  BRA `(.L_x_22) ;  /* 0x00000000000c7947 */ /* 0x000fec0003800000 */
.L_x_15:
[----:B------:R-:W0:Y:S01]  /*15a0*/  MUFU.RSQ R0, -QNAN ;  /* 0xffc0000000007908 */ /* 0x000e220000001400 */
[----:B------:R-:W-:Y:S05]  /*15b0*/  BRA `(.L_x_22) ;  /* 0x0000000000047947 */ /* 0x000fea0003800000 */
.L_x_14:
[----:B------:R-:W-:-:S07]  /*15c0*/  FADD.FTZ R0, R0, R3 ;  /* 0x0000000300007221 */ /* 0x000fce0000010000 */
.L_x_22:
[----:B------:R-:W-:Y:S05]  /*15d0*/  BSYNC.RECONVERGENT B1 ;  /* 0x0000000000017941 */ /* 0x000fea0003800200 */
.L_x_12:
[----:B------:R-:W-:-:S04]  /*15e0*/  IMAD.MOV.U32 R5, RZ, RZ, 0x0 ;  /* 0x00000000ff057424 */ /* 0x000fc800078e00ff */
[----:B0-----:R-:W-:Y:S05]  /*15f0*/  RET.REL.NODEC R4 `(_Z14softmax_1_cudaPfS_i) ;  /* 0xffffffe804807950 */ /* 0x001fea0003c3ffff */
.L_x_23:
[----:B------:R-:W-:-:S00]  /*1600*/  BRA `(.L_x_23) ;  /* 0xfffffffc00fc7947 */ /* 0x000fc0000383ffff */
[----:B------:R-:W-:-:S00]  /*1610*/  NOP ;  /* 0x0000000000007918 */ /* 0x000fc00000000000 */
        /* <DEDUP_REMOVED lines=14> */
.L_x_39:


//--------------------- .text._Z10addmm_cudaPKfS0_S0_Pfii --------------------------
	.section	.text._Z10addmm_cudaPKfS0_S0_Pfii,"ax",@progbits
	.align	128
        .global         _Z10addmm_cudaPKfS0_S0_Pfii
        .type           _Z10addmm_cudaPKfS0_S0_Pfii,@function
        .size           _Z10addmm_cudaPKfS0_S0_Pfii,(.L_x_41 - _Z10addmm_cudaPKfS0_S0_Pfii)
        .other          _Z10addmm_cudaPKfS0_S0_Pfii,@"STO_CUDA_ENTRY STV_DEFAULT"
_Z10addmm_cudaPKfS0_S0_Pfii:
.text._Z10addmm_cudaPKfS0_S0_Pfii:
[----:B------:R-:W-:Y:S01]  /*0000*/  LDC R1, c[0x0][0x37c] ;  /* 0x0000df00ff017b82 */ /* 0x000fe20000000800 */
[----:B------:R-:W0:Y:S01]  /*0010*/  S2R R3, SR_TID.Y ;  /* 0x0000000000037919 */ /* 0x000e220000002200 */
[----:B------:R-:W1:Y:S06]  /*0020*/  LDCU UR7, c[0x0][0x360] ;  /* 0x00006c00ff0777ac */ /* 0x000e6c0008000800 */
[----:B------:R-:W-:Y:S01]  /*0030*/  S2UR UR4, SR_CTAID.X ;  /* 0x00000000000479c3 */ /* 0x000fe20000002500 */
[----:B------:R-:W0:Y:S01]  /*0040*/  S2R R0, SR_TID.Z ;  /* 0x0000000000007919 */ /* 0x000e220000002300 */
[----:B------:R-:W2:Y:S01]  /*0050*/  LDCU UR6, c[0x0][0x370] ;  /* 0x00006e00ff0677ac */ /* 0x000ea20008000800 */
[----:B------:R-:W1:Y:S01]  /*0060*/  S2R R5, SR_TID.X ;  /* 0x0000000000057919 */ /* 0x000e620000002100 */
[----:B------:R-:W3:Y:S04]  /*0070*/  LDCU UR8, c[0x0][0x364] ;  /* 0x00006c80ff0877ac */ /* 0x000ee80008000800 */
[----:B------:R-:W2:Y:S01]  /*0080*/  S2UR UR5, SR_CTAID.Z ;  /* 0x00000000000579c3 */ /* 0x000ea20000002700 */
[----:B------:R-:W4:Y:S07]  /*0090*/  LDCU UR9, c[0x0][0x3a0] ;  /* 0x00007400ff0977ac */ /* 0x000f2e0008000800 */
[----:B------:R-:W3:Y:S01]  /*00a0*/  LDC R2, c[0x0][0x368] ;  /* 0x0000da00ff027b82 */ /* 0x000ee20000000800 */
[----:B--2---:R-:W-:Y:S01]  /*00b0*/  UIMAD UR4, UR5, UR6, UR4 ;  /* 0x00000006050472a4 */ /* 0x004fe2000f8e0204 */
[----:B0-----:R-:W-:-:S02]  /*00c0*/  IMAD R3, R3, R0, R3 ;  /* 0x0000000003037224 */ /* 0x001fc400078e0203 */
[----:B---3--:R-:W-:-:S04]  /*00d0*/  IMAD R0, R2, UR8, RZ ;  /* 0x0000000802007c24 */ /* 0x008fc8000f8e02ff */
[----:B------:R-:W-:-:S04]  /*00e0*/  IMAD R0, R0, UR4, R3 ;  /* 0x0000000400007c24 */ /* 0x000fc8000f8e0203 */
[----:B-1----:R-:W-:-:S05]  /*00f0*/  IMAD R0, R0, UR7, R5 ;  /* 0x0000000700007c24 */ /* 0x002fca000f8e0205 */
[----:B----4-:R-:W-:-:S13]  /*0100*/  ISETP.GE.AND P0, PT, R0, UR9, PT ;  /* 0x0000000900007c0c */ /* 0x010fda000bf06270 */
[----:B------:R-:W-:Y:S05]  /*0110*/  @P0 EXIT ;  /* 0x000000000000094d */ /* 0x000fea0003800000 */
[----:B------:R-:W0:Y:S01]  /*0120*/  LDC.64 R2, c[0x0][0x390] ;  /* 0x0000e400ff027b82 */ /* 0x000e220000000a00 */
[----:B------:R-:W1:Y:S01]  /*0130*/  LDCU.64 UR16, c[0x0][0x358] ;  /* 0x00006b00ff1077ac */ /* 0x000e620008000a00 */
[----:B------:R-:W2:Y:S01]  /*0140*/  LDCU UR8, c[0x0][0x3a4] ;  /* 0x00007480ff0877ac */ /* 0x000ea20008000800 */
[----:B0-----:R-:W-:-:S05]  /*0150*/  IMAD.WIDE R2, R0, 0x4, R2 ;  /* 0x0000000400027825 */ /* 0x001fca00078e0202 */
[----:B-1----:R0:W5:Y:S01]  /*0160*/  LDG.E R15, desc[UR16][R2.64] ;  /* 0x00000010020f7981 */ /* 0x002162000c1e1900 */
[----:B--2---:R-:W-:-:S09]  /*0170*/  UISETP.GE.AND UP0, UPT, UR8, 0x1, UPT ;  /* 0x000000010800788c */ /* 0x004fd2000bf06270 */
[----:B0-----:R-:W-:Y:S05]  /*0180*/  BRA.U !UP0, `(.L_x_24) ;  /* 0x00000009085c7547 */ /* 0x001fea000b800000 */
[----:B------:R-:W-:Y:S01]  /*0190*/  UISETP.GE.U32.AND UP1, UPT, UR8, 0x10, UPT ;  /* 0x000000100800788c */ /* 0x000fe2000bf26070 */
[----:B------:R-:W-:Y:S01]  /*01a0*/  HFMA2 R8, -RZ, RZ, 0, 0 ;  /* 0x00000000ff087431 */ /* 0x000fe200000001ff */
[----:B------:R-:W-:Y:S02]  /*01b0*/  ULOP3.LUT UR9, UR8, 0xf, URZ, 0xc0, !UPT ;  /* 0x0000000f08097892 */ /* 0x000fe4000f8ec0ff */
[----:B------:R-:W-:Y:S02]  /*01c0*/  IMAD R7, R0, UR8, RZ ;  /* 0x0000000800077c24 */ /* 0x000fe4000f8e02ff */
[----:B------:R-:W-:-:S03]  /*01d0*/  UISETP.NE.AND UP0, UPT, UR9, URZ, UPT ;  /* 0x000000ff0900728c */ /* 0x000fc6000bf05270 */
[----:B------:R-:W-:Y:S08]  /*01e0*/  BRA.U !UP1, `(.L_x_25) ;  /* 0x0000000509107547 */ /* 0x000ff0000b800000 */
[----:B------:R-:W0:Y:S01]  /*01f0*/  LDCU.128 UR12, c[0x0][0x380] ;  /* 0x00007000ff0c77ac */ /* 0x000e220008000c00 */
[----:B------:R-:W-:Y:S01]  /*0200*/  MOV R6, R7 ;  /* 0x0000000700067202 */ /* 0x000fe20000000f00 */
[----:B------:R-:W-:-:S04]  /*0210*/  ULOP3.LUT UR10, UR8, 0x7ffffff0, URZ, 0xc0, !UPT ;  /* 0x7ffffff0080a7892 */ /* 0x000fc8000f8ec0ff */
[----:B------:R-:W-:Y:S02]  /*0220*/  UIADD3 UR11, UPT, UPT, -UR10, URZ, URZ ;  /* 0x000000ff0a0b7290 */ /* 0x000fe4000fffe1ff */
[----:B------:R-:W-:Y:S01]  /*0230*/  MOV R8, UR10 ;  /* 0x0000000a00087c02 */ /* 0x000fe20008000f00 */
[----:B0-----:R-:W-:Y:S02]  /*0240*/  UIADD3 UR4, UP2, UPT, UR14, 0x20, URZ ;  /* 0x000000200e047890 */ /* 0x001fe4000ff5e0ff */
[----:B------:R-:W-:Y:S02]  /*0250*/  UIADD3 UR6, UP1, UPT, UR12, 0x20, URZ ;  /* 0x000000200c067890 */ /* 0x000fe4000ff3e0ff */
[----:B------:R-:W-:Y:S02]  /*0260*/  UIADD3.X UR5, UPT, UPT, URZ, UR15, URZ, UP2, !UPT ;  /* 0x0000000fff057290 */ /* 0x000fe400097fe4ff */
[----:B------:R-:W-:Y:S01]  /*0270*/  MOV R2, UR4 ;  /* 0x0000000400027c02 */ /* 0x000fe20008000f00 */
[----:B------:R-:W-:-:S03]  /*0280*/  UIADD3.X UR7, UPT, UPT, URZ, UR13, URZ, UP1, !UPT ;  /* 0x0000000dff077290 */ /* 0x000fc60008ffe4ff */
[----:B------:R-:W-:-:S09]  /*0290*/  MOV R3, UR5 ;  /* 0x0000000500037c02 */ /* 0x000fd20008000f00 */
.L_x_26:
[----:B------:R-:W-:Y:S01]  /*02a0*/  MOV R4, UR6 ;  /* 0x0000000600047c02 */ /* 0x000fe20008000f00 */
[----:B------:R-:W2:Y:S01]  /*02b0*/  LDG.E R17, desc[UR16][R2.64+-0x20] ;  /* 0xffffe01002117981 */ /* 0x000ea2000c1e1900 */
[----:B------:R-:W-:-:S03]  /*02c0*/  MOV R5, UR7 ;  /* 0x0000000700057c02 */ /* 0x000fc60008000f00 */
[----:B------:R-:W3:Y:S01]  /*02d0*/  LDG.E R25, desc[UR16][R2.64+-0x1c] ;  /* 0xffffe41002197981 */ /* 0x000ee2000c1e1900 */
[----:B------:R-:W-:-:S03]  /*02e0*/  IMAD.WIDE R4, R6, 0x4, R4 ;  /* 0x0000000406047825 */ /* 0x000fc600078e0204 */
[----:B------:R-:W4:Y:S04]  /*02f0*/  LDG.E R19, desc[UR16][R2.64+-0x18] ;  /* 0xffffe81002137981 */ /* 0x000f28000c1e1900 */
[----:B------:R-:W2:Y:S04]  /*0300*/  LDG.E R16, desc[UR16][R4.64+-0x20] ;  /* 0xffffe01004107981 */ /* 0x000ea8000c1e1900 */
[----:B------:R-:W3:Y:S04]  /*0310*/  LDG.E R18, desc[UR16][R4.64+-0x1c] ;  /* 0xffffe41004127981 */ /* 0x000ee8000c1e1900 */
[----:B------:R-:W4:Y:S04]  /*0320*/  LDG.E R20, desc[UR16][R4.64+-0x18] ;  /* 0xffffe81004147981 */ /* 0x000f28000c1e1900 */
        /* <DEDUP_REMOVED lines=9> */
[----:B------:R-:W4:Y:S01]  /*03c0*/  LDG.E R14, desc[UR16][R4.64+-0x4] ;  /* 0xfffffc10040e7981 */ /* 0x000f22000c1e1900 */
[----:B--2--5:R-:W-:-:S03]  /*03d0*/  FFMA R17, R16, R17, R15 ;  /* 0x0000001110117223 */ /* 0x024fc6000000000f */
[----:B------:R-:W2:Y:S04]  /*03e0*/  LDG.E R15, desc[UR16][R2.64] ;  /* 0x00000010020f7981 */ /* 0x000ea8000c1e1900 */
[----:B------:R-:W2:Y:S01]  /*03f0*/  LDG.E R16, desc[UR16][R4.64] ;  /* 0x0000001004107981 */ /* 0x000ea2000c1e1900 */
[----:B---3--:R-:W-:-:S03]  /*0400*/  FFMA R25, R18, R25, R17 ;  /* 0x0000001912197223 */ /* 0x008fc60000000011 */
[----:B------:R-:W3:Y:S01]  /*0410*/  LDG.E R17, desc[UR16][R2.64+0x4] ;  /* 0x0000041002117981 */ /* 0x000ee2000c1e1900 */
[----:B----4-:R-:W-:-:S03]  /*0420*/  FFMA R26, R20, R19, R25 ;  /* 0x00000013141a7223 */ /* 0x010fc60000000019 */
[----:B------:R-:W3:Y:S04]  /*0430*/  LDG.E R18, desc[UR16][R4.64+0x4] ;  /* 0x0000041004127981 */ /* 0x000ee8000c1e1900 */
[----:B------:R-:W4:Y:S01]  /*0440*/  LDG.E R20, desc[UR16][R2.64+0x8] ;  /* 0x0000081002147981 */ /* 0x000f22000c1e1900 */
[----:B------:R-:W-:-:S03]  /*0450*/  FFMA R25, R21, R22, R26 ;  /* 0x0000001615197223 */ /* 0x000fc6000000001a */
[----:B------:R-:W4:Y:S04]  /*0460*/  LDG.E R19, desc[UR16][R4.64+0x8] ;  /* 0x0000081004137981 */ /* 0x000f28000c1e1900 */
        /* <DEDUP_REMOVED lines=9> */
[----:B------:R-:W4:Y:S04]  /*0500*/  LDG.E R11, desc[UR16][R2.64+0x18] ;  /* 0x00001810020b7981 */ /* 0x000f28000c1e1900 */
[----:B------:R-:W4:Y:S04]  /*0510*/  LDG.E R12, desc[UR16][R4.64+0x18] ;  /* 0x00001810040c7981 */ /* 0x000f28000c1e1900 */
[----:B------:R-:W4:Y:S04]  /*0520*/  LDG.E R25, desc[UR16][R4.64+0x1c] ;  /* 0x00001c1004197981 */ /* 0x000f28000c1e1900 */
[----:B------:R0:W4:Y:S01]  /*0530*/  LDG.E R26, desc[UR16][R2.64+0x1c] ;  /* 0x00001c10021a7981 */ /* 0x000122000c1e1900 */
[----:B------:R-:W-:Y:S01]  /*0540*/  FFMA R13, R14, R13, R27 ;  /* 0x0000000d0e0d7223 */ /* 0x000fe2000000001b */
[----:B------:R-:W-:-:S04]  /*0550*/  UIADD3 UR11, UPT, UPT, UR11, 0x10, URZ ;  /* 0x000000100b0b7890 */ /* 0x000fc8000fffe0ff */
[----:B------:R-:W-:Y:S01]  /*0560*/  UISETP.NE.AND UP1, UPT, UR11, URZ, UPT ;  /* 0x000000ff0b00728c */ /* 0x000fe2000bf25270 */
[----:B0-----:R-:W-:Y:S02]  /*0570*/  IADD3 R2, P0, PT, R2, 0x40, RZ ;  /* 0x0000004002027810 */ /* 0x001fe40007f1e0ff */
[----:B------:R-:W-:Y:S02]  /*0580*/  IADD3 R6, PT, PT, R6, 0x10, RZ ;  /* 0x0000001006067810 */ /* 0x000fe40007ffe0ff */
[----:B------:R-:W-:Y:S01]  /*0590*/  IADD3.X R3, PT, PT, RZ, R3, RZ, P0, !PT ;  /* 0x00000003ff037210 */ /* 0x000fe200007fe4ff */
[----:B--2---:R-:W-:-:S04]  /*05a0*/  FFMA R13, R16, R15, R13 ;  /* 0x0000000f100d7223 */ /* 0x004fc8000000000d */
[----:B---3--:R-:W-:-:S04]  /*05b0*/  FFMA R18, R18, R17, R13 ;  /* 0x0000001112127223 */ /* 0x008fc8000000000d */
[----:B----4-:R-:W-:-:S04]  /*05c0*/  FFMA R18, R19, R20, R18 ;  /* 0x0000001413127223 */ /* 0x010fc80000000012 */
[----:B------:R-:W-:-:S04]  /*05d0*/  FFMA R18, R21, R22, R18 ;  /* 0x0000001615127223 */ /* 0x000fc80000000012 */
[----:B------:R-:W-:-:S04]  /*05e0*/  FFMA R18, R23, R24, R18 ;  /* 0x0000001817127223 */ /* 0x000fc80000000012 */
[----:B------:R-:W-:-:S04]  /*05f0*/  FFMA R9, R9, R10, R18 ;  /* 0x0000000a09097223 */ /* 0x000fc80000000012 */
[----:B------:R-:W-:-:S04]  /*0600*/  FFMA R12, R12, R11, R9 ;  /* 0x0000000b0c0c7223 */ /* 0x000fc80000000009 */
[----:B------:R-:W-:Y:S01]  /*0610*/  FFMA R15, R25, R26, R12 ;  /* 0x0000001a190f7223 */ /* 0x000fe2000000000c */
[----:B------:R-:W-:Y:S06]  /*0620*/  BRA.U UP1, `(.L_x_26) ;  /* 0xfffffffd011c7547 */ /* 0x000fec000b83ffff */
.L_x_25:
[----:B------:R-:W-:Y:S05]  /*0630*/  BRA.U !UP0, `(.L_x_24) ;  /* 0x0000000508307547 */ /* 0x000fea000b800000 */
[----:B------:R-:W-:Y:S02]  /*0640*/  UISETP.GE.U32.AND UP0, UPT, UR9, 0x8, UPT ;  /* 0x000000080900788c */ /* 0x000fe4000bf06070 */
[----:B------:R-:W-:-:S04]  /*0650*/  ULOP3.LUT UR5, UR8, 0x7, URZ, 0xc0, !UPT ;  /* 0x0000000708057892 */ /* 0x000fc8000f8ec0ff */
[----:B------:R-:W-:-:S03]  /*0660*/  UISETP.NE.AND UP1, UPT, UR5, URZ, UPT ;  /* 0x000000ff0500728c */ /* 0x000fc6000bf25270 */
[----:B------:R-:W-:Y:S08]  /*0670*/  BRA.U !UP0, `(.L_x_27) ;  /* 0x0000000108787547 */ /* 0x000ff0000b800000 */
[----:B------:R-:W0:Y:S01]  /*0680*/  LDC.64 R2, c[0x0][0x380] ;  /* 0x0000e000ff027b82 */ /* 0x000e220000000a00 */
[----:B------:R-:W-:-:S07]  /*0690*/  IADD3 R9, PT, PT, R7, R8, RZ ;  /* 0x0000000807097210 */ /* 0x000fce0007ffe0ff */
[----:B------:R-:W1:Y:S01]  /*06a0*/  LDC.64 R4, c[0x0][0x388] ;  /* 0x0000e200ff047b82 */ /* 0x000e620000000a00 */
[----:B0-----:R-:W-:-:S05]  /*06b0*/  IMAD.WIDE R2, R9, 0x4, R2 ;  /* 0x0000000409027825 */ /* 0x001fca00078e0202 */
[----:B------:R-:W2:Y:S01]  /*06c0*/  LDG.E R10, desc[UR16][R2.64] ;  /* 0x00000010020a7981 */ /* 0x000ea2000c1e1900 */
[----:B-1----:R-:W-:-:S03]  /*06d0*/  IMAD.WIDE.U32 R4, R8, 0x4, R4 ;  /* 0x0000000408047825 */ /* 0x002fc600078e0004 */
[----:B------:R-:W3:Y:S04]  /*06e0*/  LDG.E R13, desc[UR16][R2.64+0x4] ;  /* 0x00000410020d7981 */ /* 0x000ee8000c1e1900 */
        /* <DEDUP_REMOVED lines=14> */
[----:B------:R-:W-:Y:S01]  /*07d0*/  IADD3 R8, PT, PT, R8, 0x8, RZ ;  /* 0x0000000808087810 */ /* 0x000fe20007ffe0ff */
[----:B--2--5:R-:W-:-:S04]  /*07e0*/  FFMA R10, R10, R11, R15 ;  /* 0x0000000b0a0a7223 */ /* 0x024fc8000000000f */
[----:B---3--:R-:W-:-:S04]  /*07f0*/  FFMA R10, R13, R12, R10 ;  /* 0x0000000c0d0a7223 */ /* 0x008fc8000000000a */
[----:B----4-:R-:W-:-:S04]  /*0800*/  FFMA R10, R17, R14, R10 ;  /* 0x0000000e110a7223 */ /* 0x010fc8000000000a */
[----:B------:R-:W-:-:S04]  /*0810*/  FFMA R10, R19, R16, R10 ;  /* 0x00000010130a7223 */ /* 0x000fc8000000000a */
[----:B------:R-:W-:-:S04]  /*0820*/  FFMA R10, R21, R18, R10 ;  /* 0x00000012150a7223 */ /* 0x000fc8000000000a */
[----:B------:R-:W-:-:S04]  /*0830*/  FFMA R23, R23, R20, R10 ;  /* 0x0000001417177223 */ /* 0x000fc8000000000a */
[----:B------:R-:W-:-:S04]  /*0840*/  FFMA R6, R6, R9, R23 ;  /* 0x0000000906067223 */ /* 0x000fc80000000017 */
[----:B------:R-:W-:-:S07]  /*0850*/  FFMA R15, R25, R22, R6 ;  /* 0x00000016190f7223 */ /* 0x000fce0000000006 */
.L_x_27:
        /* <DEDUP_REMOVED lines=22> */
[----:B------:R-:W-:-:S07]  /*09c0*/  FFMA R15, R17, R14, R6 ;  /* 0x0000000e110f7223 */ /* 0x000fce0000000006 */
.L_x_28:
[----:B------:R-:W-:Y:S05]  /*09d0*/  BRA.U !UP1, `(.L_x_24) ;  /* 0x0000000109487547 */ /* 0x000fea000b800000 */
[----:B------:R-:W0:Y:S01]  /*09e0*/  LDC.64 R2, c[0x0][0x388] ;  /* 0x0000e200ff027b82 */ /* 0x000e220000000a00 */
[----:B------:R-:W-:Y:S01]  /*09f0*/  IADD3 R7, PT, PT, R7, R8, RZ ;  /* 0x0000000807077210 */ /* 0x000fe20007ffe0ff */
[----:B------:R-:W-:-:S06]  /*0a00*/  UIADD3 UR4, UPT, UPT, -UR4, URZ, URZ ;  /* 0x000000ff04047290 */ /* 0x000fcc000fffe1ff */
[----:B------:R-:W1:Y:S01]  /*0a10*/  LDC.64 R10, c[0x0][0x380] ;  /* 0x0000e000ff0a7b82 */ /* 0x000e620000000a00 */
[----:B0-----:R-:W-:-:S03]  /*0a20*/  IMAD.WIDE.U32 R2, R8, 0x4, R2 ;  /* 0x0000000408027825 */ /* 0x001fc600078e0002 */
[----:B------:R-:W-:Y:S02]  /*0a30*/  MOV R6, R2 ;  /* 0x0000000200067202 */ /* 0x000fe40000000f00 */
[----:B------:R-:W-:-:S07]  /*0a40*/  MOV R5, R3 ;  /* 0x0000000300057202 */ /* 0x000fce0000000f00 */
.L_x_29:
[----:B-1----:R-:W-:Y:S01]  /*0a50*/  IMAD.WIDE R2, R7, 0x4, R10 ;  /* 0x0000000407027825 */ /* 0x002fe200078e020a */
[----:B------:R-:W-:-:S05]  /*0a60*/  MOV R4, R6 ;  /* 0x0000000600047202 */ /* 0x000fca0000000f00 */
[----:B------:R-:W2:Y:S04]  /*0a70*/  LDG.E R2, desc[UR16][R2.64] ;  /* 0x0000001002027981 */ /* 0x000ea8000c1e1900 */
[----:B------:R0:W2:Y:S01]  /*0a80*/  LDG.E R4, desc[UR16][R4.64] ;  /* 0x0000001004047981 */ /* 0x0000a2000c1e1900 */
[----:B------:R-:W-:Y:S01]  /*0a90*/  UIADD3 UR4, UPT, UPT, UR4, 0x1, URZ ;  /* 0x0000000104047890 */ /* 0x000fe2000fffe0ff */
[----:B------:R-:W-:Y:S02]  /*0aa0*/  IADD3 R6, P0, PT, R6, 0x4, RZ ;  /* 0x0000000406067810 */ /* 0x000fe40007f1e0ff */
[----:B------:R-:W-:Y:S01]  /*0ab0*/  IADD3 R7, PT, PT, R7, 0x1, RZ ;  /* 0x0000000107077810 */ /* 0x000fe20007ffe0ff */
[----:B------:R-:W-:Y:S01]  /*0ac0*/  UISETP.NE.AND UP0, UPT, UR4, URZ, UPT ;  /* 0x000000ff0400728c */ /* 0x000fe2000bf05270 */
[----:B0-----:R-:W-:Y:S01]  /*0ad0*/  IADD3.X R5, PT, PT, RZ, R5, RZ, P0, !PT ;  /* 0x00000005ff057210 */ /* 0x001fe200007fe4ff */
[----:B--2--5:R-:W-:-:S07]  /*0ae0*/  FFMA R15, R2, R4, R15 ;  /* 0x00000004020f7223 */ /* 0x024fce000000000f */
[----:B------:R-:W-:Y:S05]  /*0af0*/  BRA.U UP0, `(.L_x_29) ;  /* 0xfffffffd00d47547 */ /* 0x000fea000b83ffff */
.L_x_24:
[----:B------:R-:W0:Y:S02]  /*0b00*/  LDC.64 R2, c[0x0][0x398] ;  /* 0x0000e600ff027b82 */ /* 0x000e240000000a00 */
[----:B0-----:R-:W-:-:S05]  /*0b10*/  IMAD.WIDE R2, R0, 0x4, R2 ;  /* 0x0000000400027825 */ /* 0x001fca00078e0202 */
[----:B-----5:R-:W-:Y:S01]  /*0b20*/  STG.E desc[UR16][R2.64], R15 ;  /* 0x0000000f02007986 */ /* 0x020fe2000c101910 */
[----:B------:R-:W-:Y:S05]  /*0b30*/  EXIT ;  /* 0x000000000000794d */ /* 0x000fea0003800000 */
.L_x_30:
        /* <DEDUP_REMOVED lines=12> */
.L_x_41:


//--------------------- .text._Z9ReLU_cudaPfPKfi  --------------------------
	.section	.text._Z9ReLU_cudaPfPKfi,"ax",@progbits
	.align	128
        .global         _Z9ReLU_cudaPfPKfi
        .type           _Z9ReLU_cudaPfPKfi,@function
        .size           _Z9ReLU_cudaPfPKfi,(.L_x_42 - _Z9ReLU_cudaPfPKfi)
        .other          _Z9ReLU_cudaPfPKfi,@"STO_CUDA_ENTRY STV_DEFAULT"
_Z9ReLU_cudaPfPKfi:
.text._Z9ReLU_cudaPfPKfi:
[----:B------:R-:W-:Y:S01]  /*0000*/  LDC R1, c[0x0][0x37c] ;  /* 0x0000df00ff017b82 */ /* 0x000fe20000000800 */
[----:B------:R-:W0:Y:S01]  /*0010*/  S2R R0, SR_TID.Z ;  /* 0x0000000000007919 */ /* 0x000e220000002300 */
[----:B------:R-:W1:Y:S06]  /*0020*/  LDCU UR4, c[0x0][0x360] ;  /* 0x00006c00ff0477ac */ /* 0x000e6c0008000800 */
[----:B------:R-:W0:Y:S01]  /*0030*/  S2UR UR6, SR_CTAID.X ;  /* 0x00000000000679c3 */ /* 0x000e220000002500 */
[----:B------:R-:W2:Y:S01]  /*0040*/  S2R R3, SR_TID.Y ;  /* 0x0000000000037919 */ /* 0x000ea20000002200 */
[----:B------:R-:W2:Y:S01]  /*0050*/  LDCU UR5, c[0x0][0x364] ;  /* 0x00006c80ff0577ac */ /* 0x000ea20008000800 */
[----:B------:R-:W1:Y:S01]  /*0060*/  S2R R7, SR_TID.X ;  /* 0x0000000000077919 */ /* 0x000e620000002100 */
[----:B------:R-:W3:Y:S04]  /*0070*/  LDCU UR7, c[0x0][0x390] ;  /* 0x00007200ff0777ac */ /* 0x000ee80008000800 */
[----:B------:R-:W0:Y:S02]  /*0080*/  LDC R5, c[0x0][0x368] ;  /* 0x0000da00ff057b82 */ /* 0x000e240000000800 */
[----:B0-----:R-:W-:-:S04]  /*0090*/  IMAD R0, R5, UR6, R0 ;  /* 0x0000000605007c24 */ /* 0x001fc8000f8e0200 */
[----:B--2---:R-:W-:-:S04]  /*00a0*/  IMAD R0, R0, UR5, R3 ;  /* 0x0000000500007c24 */ /* 0x004fc8000f8e0203 */
[----:B-1----:R-:W-:-:S05]  /*00b0*/  IMAD R7, R0, UR4, R7 ;  /* 0x0000000400077c24 */ /* 0x002fca000f8e0207 */
[----:B---3--:R-:W-:-:S13]  /*00c0*/  ISETP.GE.AND P0, PT, R7, UR7, PT ;  /* 0x0000000707007c0c */ /* 0x008fda000bf06270 */
[----:B------:R-:W-:Y:S05]  /*00d0*/  @P0 EXIT ;  /* 0x000000000000094d */ /* 0x000fea0003800000 */
[----:B------:R-:W0:Y:S01]  /*00e0*/  LDC.64 R4, c[0x0][0x388] ;  /* 0x0000e200ff047b82 */ /* 0x000e220000000a00 */
[----:B------:R-:W1:Y:S07]  /*00f0*/  LDCU.64 UR4, c[0x0][0x358] ;  /* 0x00006b00ff0477ac */ /* 0x000e6e0008000a00 */
[----:B------:R-:W2:Y:S01]  /*0100*/  LDC.64 R2, c[0x0][0x380] ;  /* 0x0000e000ff027b82 */ /* 0x000ea20000000a00 */
[----:B0-----:R-:W-:-:S06]  /*0110*/  IMAD.WIDE R4, R7, 0x4, R4 ;  /* 0x0000000407047825 */ /* 0x001fcc00078e0204 */
[----:B-1----:R-:W3:Y:S01]  /*0120*/  LDG.E R5, desc[UR4][R4.64] ;  /* 0x0000000404057981 */ /* 0x002ee2000c1e1900 */
[----:B--2---:R-:W-:-:S05]  /*0130*/  IMAD.WIDE R2, R7, 0x4, R2 ;  /* 0x0000000407027825 */ /* 0x004fca00078e0202 */
[----:B------:R-:W3:Y:S02]  /*0140*/  LDG.E R0, desc[UR4][R2.64] ;  /* 0x0000000402007981 */ /* 0x000ee4000c1e1900 */
[----:B---3--:R-:W-:-:S05]  /*0150*/  FADD R0, R0, R5 ;  /* 0x0000000500007221 */ /* 0x008fca0000000000 */
[----:B------:R-:W-:-:S05]  /*0160*/  FMNMX R7, RZ, R0, !PT ;  /* 0x00000000ff077209 */ /* 0x000fca0007800000 */
[----:B------:R-:W-:Y:S01]  /*0170*/  STG.E desc[UR4][R2.64], R7 ;  /* 0x0000000702007986 */ /* 0x000fe2000c101904 */
[----:B------:R-:W-:Y:S05]  /*0180*/  EXIT ;  /* 0x000000000000794d */ /* 0x000fea0003800000 */
.L_x_31:
        /* <DEDUP_REMOVED lines=15> */
.L_x_42:


//--------------------- .text._Z7mm_cudaPKfS0_Pfii --------------------------
	.section	.text._Z7mm_cudaPKfS0_Pfii,"ax",@progbits
	.align	128
        .global         _Z7mm_cudaPKfS0_Pfii
        .type           _Z7mm_cudaPKfS0_Pfii,@function
        .size           _Z7mm_cudaPKfS0_Pfii,(.L_x_43 - _Z7mm_cudaPKfS0_Pfii)
        .other          _Z7mm_cudaPKfS0_Pfii,@"STO_CUDA_ENTRY STV_DEFAULT"
_Z7mm_cudaPKfS0_Pfii:
.text._Z7mm_cudaPKfS0_Pfii:
[----:B------:R-:W-:Y:S01]  /*0000*/  LDC R1, c[0x0][0x37c] ;  /* 0x0000df00ff017b82 */ /* 0x000fe20000000800 */
[----:B------:R-:W0:Y:S01]  /*0010*/  S2R R3, SR_TID.Y ;  /* 0x0000000000037919 */ /* 0x000e220000002200 */
[----:B------:R-:W1:Y:S06]  /*0020*/  LDCU UR4, c[0x0][0x360] ;  /* 0x00006c00ff0477ac */ /* 0x000e6c0008000800 */
[----:B------:R-:W2:Y:S01]  /*0030*/  S2UR UR5, SR_CTAID.X ;  /* 0x00000000000579c3 */ /* 0x000ea20000002500 */
[----:B------:R-:W0:Y:S01]  /*0040*/  S2R R0, SR_TID.Z ;  /* 0x0000000000007919 */ /* 0x000e220000002300 */
[----:B------:R-:W3:Y:S01]  /*0050*/  LDCU UR6, c[0x0][0x364] ;  /* 0x00006c80ff0677ac */ /* 0x000ee20008000800 */
[----:B------:R-:W1:Y:S01]  /*0060*/  S2R R5, SR_TID.X ;  /* 0x0000000000057919 */ /* 0x000e620000002100 */
[----:B------:R-:W4:Y:S04]  /*0070*/  LDCU UR7, c[0x0][0x398] ;  /* 0x00007300ff0777ac */ /* 0x000f280008000800 */
[----:B------:R-:W3:Y:S01]  /*0080*/  LDC R2, c[0x0][0x368] ;  /* 0x0000da00ff027b82 */ /* 0x000ee20000000800 */
[----:B0-----:R-:W-:-:S02]  /*0090*/  IMAD R3, R3, R0, R3 ;  /* 0x0000000003037224 */ /* 0x001fc400078e0203 */
[----:B---3--:R-:W-:-:S04]  /*00a0*/  IMAD R0, R2, UR6, RZ ;  /* 0x0000000602007c24 */ /* 0x008fc8000f8e02ff */
[----:B--2---:R-:W-:-:S04]  /*00b0*/  IMAD R0, R0, UR5, R3 ;  /* 0x0000000500007c24 */ /* 0x004fc8000f8e0203 */
[----:B-1----:R-:W-:-:S05]  /*00c0*/  IMAD R0, R0, UR4, R5 ;  /* 0x0000000400007c24 */ /* 0x002fca000f8e0205 */
[----:B----4-:R-:W-:-:S13]  /*00d0*/  ISETP.GE.AND P0, PT, R0, UR7, PT ;  /* 0x0000000700007c0c */ /* 0x010fda000bf06270 */
[----:B------:R-:W-:Y:S05]  /*00e0*/  @P0 EXIT ;  /* 0x000000000000094d */ /* 0x000fea0003800000 */
[----:B------:R-:W0:Y:S01]  /*00f0*/  LDCU UR8, c[0x0][0x39c] ;  /* 0x00007380ff0877ac */ /* 0x000e220008000800 */
[----:B------:R-:W-:Y:S01]  /*0100*/  HFMA2 R15, -RZ, RZ, 0, 0 ;  /* 0x00000000ff0f7431 */ /* 0x000fe200000001ff */
[----:B------:R-:W1:Y:S01]  /*0110*/  LDCU.64 UR16, c[0x0][0x358] ;  /* 0x00006b00ff1077ac */ /* 0x000e620008000a00 */
[----:B0-----:R-:W-:-:S09]  /*0120*/  UISETP.GE.AND UP0, UPT, UR8, 0x1, UPT ;  /* 0x000000010800788c */ /* 0x001fd2000bf06270 */
[----:B-1----:R-:W-:Y:S05]  /*0130*/  BRA.U !UP0, `(.L_x_32) ;  /* 0x0000000908647547 */ /* 0x002fea000b800000 */
[----:B------:R-:W-:Y:S02]  /*0140*/  UISETP.GE.U32.AND UP1, UPT, UR8, 0x10, UPT ;  /* 0x000000100800788c */ /* 0x000fe4000bf26070 */
[----:B------:R-:W-:Y:S01]  /*0150*/  IMAD R7, R0, UR8, RZ ;  /* 0x0000000800077c24 */ /* 0x000fe2000f8e02ff */
[----:B------:R-:W-:Y:S01]  /*0160*/  ULOP3.LUT UR9, UR8, 0xf, URZ, 0xc0, !UPT ;  /* 0x0000000f08097892 */ /* 0x000fe2000f8ec0ff */
[----:B------:R-:W-:Y:S02]  /*0170*/  MOV R15, RZ ;  /* 0x000000ff000f7202 */ /* 0x000fe40000000f00 */
[----:B------:R-:W-:Y:S01]  /*0180*/  MOV R8, RZ ;  /* 0x000000ff00087202 */ /* 0x000fe20000000f00 */
[----:B------:R-:W-:Y:S02]  /*0190*/  UISETP.NE.AND UP0, UPT, UR9, URZ, UPT ;  /* 0x000000ff0900728c */ /* 0x000fe4000bf05270 */
[----:B------:R-:W-:Y:S09]  /*01a0*/  BRA.U !UP1, `(.L_x_33) ;  /* 0x0000000509147547 */ /* 0x000ff2000b800000 */
[----:B------:R-:W0:Y:S01]  /*01b0*/  LDCU.128 UR12, c[0x0][0x380] ;  /* 0x00007000ff0c77ac */ /* 0x000e220008000c00 */
[----:B------:R-:W-:Y:S02]  /*01c0*/  MOV R15, RZ ;  /* 0x000000ff000f7202 */ /* 0x000fe40000000f00 */
        /* <DEDUP_REMOVED lines=10> */
.L_x_34:
        /* <DEDUP_REMOVED lines=9> */
[----:B------:R-:W5:Y:S04]  /*0300*/  LDG.E R22, desc[UR16][R2.64+-0x14] ;  /* 0xffffec1002167981 */ /* 0x000f68000c1e1900 */
        /* <DEDUP_REMOVED lines=8> */
[----:B------:R-:W5:Y:S01]  /*0390*/  LDG.E R14, desc[UR16][R4.64+-0x4] ;  /* 0xfffffc10040e7981 */ /* 0x000f62000c1e1900 */
[----:B--2---:R-:W-:-:S03]  /*03a0*/  FFMA R17, R16, R17, R15 ;  /* 0x0000001110117223 */ /* 0x004fc6000000000f */
[----:B------:R-:W2:Y:S04]  /*03b0*/  LDG.E R15, desc[UR16][R2.64] ;  /* 0x00000010020f7981 */ /* 0x000ea8000c1e1900 */
[----:B------:R-:W2:Y:S01]  /*03c0*/  LDG.E R16, desc[UR16][R4.64] ;  /* 0x0000001004107981 */ /* 0x000ea2000c1e1900 */
[----:B---3--:R-:W-:-:S03]  /*03d0*/  FFMA R25, R18, R25, R17 ;  /* 0x0000001912197223 */ /* 0x008fc60000000011 */
[----:B------:R-:W3:Y:S01]  /*03e0*/  LDG.E R17, desc[UR16][R2.64+0x4] ;  /* 0x0000041002117981 */ /* 0x000ee2000c1e1900 */
[----:B----4-:R-:W-:-:S03]  /*03f0*/  FFMA R26, R20, R19, R25 ;  /* 0x00000013141a7223 */ /* 0x010fc60000000019 */
[----:B------:R-:W3:Y:S04]  /*0400*/  LDG.E R18, desc[UR16][R4.64+0x4] ;  /* 0x0000041004127981 */ /* 0x000ee8000c1e1900 */
[----:B------:R-:W4:Y:S01]  /*0410*/  LDG.E R20, desc[UR16][R2.64+0x8] ;  /* 0x0000081002147981 */ /* 0x000f22000c1e1900 */
[----:B-----5:R-:W-:-:S03]  /*0420*/  FFMA R25, R21, R22, R26 ;  /* 0x0000001615197223 */ /* 0x020fc6000000001a */
[----:B------:R-:W4:Y:S04]  /*0430*/  LDG.E R19, desc[UR16][R4.64+0x8] ;  /* 0x0000081004137981 */ /* 0x000f28000c1e1900 */
[----:B------:R-:W5:Y:S01]  /*0440*/  LDG.E R22, desc[UR16][R2.64+0xc] ;  /* 0x00000c1002167981 */ /* 0x000f62000c1e1900 */
[----:B------:R-:W-:-:S03]  /*0450*/  FFMA R25, R24, R23, R25 ;  /* 0x0000001718197223 */ /* 0x000fc60000000019 */
[----:B------:R-:W5:Y:S04]  /*0460*/  LDG.E R21, desc[UR16][R4.64+0xc] ;  /* 0x00000c1004157981 */ /* 0x000f68000c1e1900 */
[----:B------:R-:W5:Y:S01]  /*0470*/  LDG.E R24, desc[UR16][R2.64+0x10] ;  /* 0x0000101002187981 */ /* 0x000f62000c1e1900 */
[----:B------:R-:W-:-:S03]  /*0480*/  FFMA R25, R10, R9, R25 ;  /* 0x000000090a197223 */ /* 0x000fc60000000019 */
[----:B------:R-:W5:Y:S04]  /*0490*/  LDG.E R23, desc[UR16][R4.64+0x10] ;  /* 0x0000101004177981 */ /* 0x000f68000c1e1900 */
[----:B------:R-:W5:Y:S01]  /*04a0*/  LDG.E R10, desc[UR16][R2.64+0x14] ;  /* 0x00001410020a7981 */ /* 0x000f62000c1e1900 */
[----:B------:R-:W-:-:S03]  /*04b0*/  FFMA R27, R12, R11, R25 ;  /* 0x0000000b0c1b7223 */ /* 0x000fc60000000019 */
[----:B------:R-:W5:Y:S04]  /*04c0*/  LDG.E R9, desc[UR16][R4.64+0x14] ;  /* 0x0000141004097981 */ /* 0x000f68000c1e1900 */
[----:B------:R-:W5:Y:S04]  /*04d0*/  LDG.E R11, desc[UR16][R2.64+0x18] ;  /* 0x00001810020b7981 */ /* 0x000f68000c1e1900 */
[----:B------:R-:W5:Y:S04]  /*04e0*/  LDG.E R12, desc[UR16][R4.64+0x18] ;  /* 0x00001810040c7981 */ /* 0x000f68000c1e1900 */
[----:B------:R-:W5:Y:S04]  /*04f0*/  LDG.E R25, desc[UR16][R4.64+0x1c] ;  /* 0x00001c1004197981 */ /* 0x000f68000c1e1900 */
[----:B------:R0:W5:Y:S01]  /*0500*/  LDG.E R26, desc[UR16][R2.64+0x1c] ;  /* 0x00001c10021a7981 */ /* 0x000162000c1e1900 */
        /* <DEDUP_REMOVED lines=9> */
[----:B-----5:R-:W-:-:S04]  /*05a0*/  FFMA R18, R21, R22, R18 ;  /* 0x0000001615127223 */ /* 0x020fc80000000012 */
[----:B------:R-:W-:-:S04]  /*05b0*/  FFMA R18, R23, R24, R18 ;  /* 0x0000001817127223 */ /* 0x000fc80000000012 */
[----:B------:R-:W-:-:S04]  /*05c0*/  FFMA R9, R9, R10, R18 ;  /* 0x0000000a09097223 */ /* 0x000fc80000000012 */
[----:B------:R-:W-:-:S04]  /*05d0*/  FFMA R12, R12, R11, R9 ;  /* 0x0000000b0c0c7223 */ /* 0x000fc80000000009 */
[----:B------:R-:W-:Y:S01]  /*05e0*/  FFMA R15, R25, R26, R12 ;  /* 0x0000001a190f7223 */ /* 0x000fe2000000000c */
[----:B------:R-:W-:Y:S06]  /*05f0*/  BRA.U UP1, `(.L_x_34) ;  /* 0xfffffffd011c7547 */ /* 0x000fec000b83ffff */
.L_x_33:
        /* <DEDUP_REMOVED lines=26> */
[----:B------:R-:W-:Y:S01]  /*07a0*/  IADD3 R8, PT, PT, R8, 0x8, RZ ;  /* 0x0000000808087810 */ /* 0x000fe20007ffe0ff */
[----:B--2---:R-:W-:-:S04]  /*07b0*/  FFMA R10, R10, R11, R15 ;  /* 0x0000000b0a0a7223 */ /* 0x004fc8000000000f */
[----:B---3--:R-:W-:-:S04]  /*07c0*/  FFMA R10, R13, R12, R10 ;  /* 0x0000000c0d0a7223 */ /* 0x008fc8000000000a */
[----:B----4-:R-:W-:-:S04]  /*07d0*/  FFMA R10, R17, R14, R10 ;  /* 0x0000000e110a7223 */ /* 0x010fc8000000000a */
[----:B-----5:R-:W-:-:S04]  /*07e0*/  FFMA R10, R19, R16, R10 ;  /* 0x00000010130a7223 */ /* 0x020fc8000000000a */
[----:B------:R-:W-:-:S04]  /*07f0*/  FFMA R10, R21, R18, R10 ;  /* 0x00000012150a7223 */ /* 0x000fc8000000000a */
[----:B------:R-:W-:-:S04]  /*0800*/  FFMA R23, R23, R20, R10 ;  /* 0x0000001417177223 */ /* 0x000fc8000000000a */
[----:B------:R-:W-:-:S04]  /*0810*/  FFMA R6, R6, R9, R23 ;  /* 0x0000000906067223 */ /* 0x000fc80000000017 */
[----:B------:R-:W-:-:S07]  /*0820*/  FFMA R15, R25, R22, R6 ;  /* 0x00000016190f7223 */ /* 0x000fce0000000006 */
.L_x_35:
        /* <DEDUP_REMOVED lines=17> */
[----:B------:R-:W5:Y:S01]  /*0940*/  LDG.E R14, desc[UR16][R4.64+0xc] ;  /* 0x00000c10040e7981 */ /* 0x000f62000c1e1900 */
[----:B------:R-:W-:Y:S01]  /*0950*/  IADD3 R8, PT, PT, R8, 0x4, RZ ;  /* 0x0000000408087810 */ /* 0x000fe20007ffe0ff */
[----:B--2---:R-:W-:-:S04]  /*0960*/  FFMA R6, R6, R9, R15 ;  /* 0x0000000906067223 */ /* 0x004fc8000000000f */
[----:B---3--:R-:W-:-:S04]  /*0970*/  FFMA R6, R11, R10, R6 ;  /* 0x0000000a0b067223 */ /* 0x008fc80000000006 */
[----:B----4-:R-:W-:-:S04]  /*0980*/  FFMA R6, R13, R12, R6 ;  /* 0x0000000c0d067223 */ /* 0x010fc80000000006 */
[----:B-----5:R-:W-:-:S07]  /*0990*/  FFMA R15, R17, R14, R6 ;  /* 0x0000000e110f7223 */ /* 0x020fce0000000006 */
.L_x_36:
        /* <DEDUP_REMOVED lines=8> */
.L_x_37:
        /* <DEDUP_REMOVED lines=9> */
[----:B--2---:R-:W-:-:S07]  /*0ab0*/  FFMA R15, R2, R4, R15 ;  /* 0x00000004020f7223 */ /* 0x004fce000000000f */
[----:B------:R-:W-:Y:S05]  /*0ac0*/  BRA.U UP0, `(.L_x_37) ;  /* 0xfffffffd00d47547 */ /* 0x000fea000b83ffff */
.L_x_32:
[----:B------:R-:W0:Y:S02]  /*0ad0*/  LDC.64 R2, c[0x0][0x390] ;  /* 0x0000e400ff027b82 */ /* 0x000e240000000a00 */
[----:B0-----:R-:W-:-:S05]  /*0ae0*/  IMAD.WIDE R2, R0, 0x4, R2 ;  /* 0x0000000400027825 */ /* 0x001fca00078e0202 */
[----:B------:R-:W-:Y:S01]  /*0af0*/  STG.E desc[UR16][R2.64], R15 ;  /* 0x0000000f02007986 */ /* 0x000fe2000c101910 */
[----:B------:R-:W-:Y:S05]  /*0b00*/  EXIT ;  /* 0x000000000000794d */ /* 0x000fea0003800000 */
.L_x_38:
        /* <DEDUP_REMOVED lines=15> */
.L_x_43:


//--------------------- .nv.shared._Z14softmax_1_cudaPfS_i --------------------------
	.section	.nv.shared._Z14softmax_1_cudaPfS_i,"aw",@nobits
	.sectionflags	@""
	.align	4
.nv.shared._Z14softmax_1_cudaPfS_i:
	.zero		1280


//--------------------- .nv.shared.reserved.0     --------------------------
	.section	.nv.shared.reserved.0,"aw",@nobits
	.weak		__nv_reservedSMEM_offset_0_alias
	.size		__nv_reservedSMEM_offset_0_alias, 0, 64
	.other		__nv_reservedSMEM_offset_0_alias,@"STO_CUDA_RESERVED_SHARED STV_DEFAULT"
__nv_reservedSMEM_offset_0_alias:
	.zero		0
	.zero		64


//--------------------- .nv.constant0._Z14softmax_1_cudaPfS_i --------------------------
	.section	.nv.constant0._Z14softmax_1_cudaPfS_i,"a",@progbits
	.sectionflags	@""
	.align	4
.nv.constant0._Z14softmax_1_cudaPfS_i:
	.zero		916


//--------------------- .nv.constant0._Z10addmm_cudaPKfS0_S0_Pfii --------------------------
	.section	.nv.constant0._Z10addmm_cudaPKfS0_S0_Pfii,"a",@progbits
	.sectionflags	@""
	.align	4
.nv.constant0._Z10addmm_cudaPKfS0_S0_Pfii:
	.zero		936


//--------------------- .nv.constant0._Z9ReLU_cudaPfPKfi --------------------------
	.section	.nv.constant0._Z9ReLU_cudaPfPKfi,"a",@progbits
	.sectionflags	@""
	.align	4
.nv.constant0._Z9ReLU_cudaPfPKfi:
	.zero		916


//--------------------- .nv.constant0._Z7mm_cudaPKfS0_Pfii --------------------------
	.section	.nv.constant0._Z7mm_cudaPKfS0_Pfii,"a",@progbits
	.sectionflags	@""
	.align	4
.nv.constant0._Z7mm_cudaPKfS0_Pfii:
	.zero		928


//--------------------- SYMBOLS --------------------------

	.type		.nv.reservedSmem.offset0,@object
	.size		.nv.reservedSmem.offset0,0x4
	.type		.nv.reservedSmem.cap,@object
	.size		.nv.reservedSmem.cap,0x4
